	.headerflags	@"EF_CUDA_TEXMODE_UNIFIED EF_CUDA_64BIT_ADDRESS EF_CUDA_SM86 EF_CUDA_VIRTUAL_SM(EF_CUDA_SM86)"
	.elftype	@"ET_EXEC"


//--------------------- .nv.info                  --------------------------
	.section	.nv.info,"",@"SHT_CUDA_INFO"
	.align	4


	//----- nvinfo : EIATTR_REGCOUNT
	.align		4
        /*0000*/ 	.byte	0x04, 0x2f
        /*0002*/ 	.short	(.L_1 - .L_0)
	.align		4
.L_0:
        /*0004*/ 	.word	index@(triton_mm)
        /*0008*/ 	.word	0x00000081


	//----- nvinfo : EIATTR_MIN_STACK_SIZE
	.align		4
.L_1:
        /*000c*/ 	.byte	0x04, 0x12
        /*000e*/ 	.short	(.L_3 - .L_2)
	.align		4
.L_2:
        /*0010*/ 	.word	index@(triton_mm)
        /*0014*/ 	.word	0x00000000


	//----- nvinfo : EIATTR_FRAME_SIZE
	.align		4
.L_3:
        /*0018*/ 	.byte	0x04, 0x11
        /*001a*/ 	.short	(.L_5 - .L_4)
	.align		4
.L_4:
        /*001c*/ 	.word	index@(triton_mm)
        /*0020*/ 	.word	0x00000000


	//----- nvinfo : EIATTR_MIN_STACK_SIZE
	.align		4
.L_5:
        /*0024*/ 	.byte	0x04, 0x12
        /*0026*/ 	.short	(.L_7 - .L_6)
	.align		4
.L_6:
        /*0028*/ 	.word	index@(triton_mm)
        /*002c*/ 	.word	0x00000000
.L_7:


//--------------------- .nv.info.triton_mm        --------------------------
	.section	.nv.info.triton_mm,"",@"SHT_CUDA_INFO"
	.sectionflags	@""
	.align	4


	//----- nvinfo : EIATTR_CUDA_API_VERSION
	.align		4
        /*0000*/ 	.byte	0x04, 0x37
        /*0002*/ 	.short	(.L_9 - .L_8)
.L_8:
        /*0004*/ 	.word	0x0000007c


	//----- nvinfo : EIATTR_SW2861232_WAR
	.align		4
.L_9:
        /*0008*/ 	.byte	0x01, 0x35
	.zero		2


	//----- nvinfo : EIATTR_PARAM_CBANK
	.align		4
        /*000c*/ 	.byte	0x04, 0x0a
        /*000e*/ 	.short	(.L_11 - .L_10)
	.align		4
.L_10:
        /*0010*/ 	.word	index@(.nv.constant0.triton_mm)
        /*0014*/ 	.short	0x0160
        /*0016*/ 	.short	0x0020


	//----- nvinfo : EIATTR_CBANK_PARAM_SIZE
	.align		4
.L_11:
        /*0018*/ 	.byte	0x03, 0x19
        /*001a*/ 	.short	0x0020


	//----- nvinfo : EIATTR_KPARAM_INFO
	.align		4
        /*001c*/ 	.byte	0x04, 0x17
        /*001e*/ 	.short	(.L_13 - .L_12)
.L_12:
        /*0020*/ 	.word	0x00000000
        /*0024*/ 	.short	0x0003
        /*0026*/ 	.short	0x0018
        /*0028*/ 	.byte	0x00, 0xf4, 0x21, 0x00


	//----- nvinfo : EIATTR_KPARAM_INFO
	.align		4
.L_13:
        /*002c*/ 	.byte	0x04, 0x17
        /*002e*/ 	.short	(.L_15 - .L_14)
.L_14:
        /*0030*/ 	.word	0x00000000
        /*0034*/ 	.short	0x0002
        /*0036*/ 	.short	0x0010
        /*0038*/ 	.byte	0x00, 0xf4, 0x21, 0x00


	//----- nvinfo : EIATTR_KPARAM_INFO
	.align		4
.L_15:
        /*003c*/ 	.byte	0x04, 0x17
        /*003e*/ 	.short	(.L_17 - .L_16)
.L_16:
        /*0040*/ 	.word	0x00000000
        /*0044*/ 	.short	0x0001
        /*0046*/ 	.short	0x0008
        /*0048*/ 	.byte	0x00, 0xf4, 0x21, 0x00


	//----- nvinfo : EIATTR_KPARAM_INFO
	.align		4
.L_17:
        /*004c*/ 	.byte	0x04, 0x17
        /*004e*/ 	.short	(.L_19 - .L_18)
.L_18:
        /*0050*/ 	.word	0x00000000
        /*0054*/ 	.short	0x0000
        /*0056*/ 	.short	0x0000
        /*0058*/ 	.byte	0x00, 0xf4, 0x21, 0x00


	//----- nvinfo : EIATTR_MAXREG_COUNT
	.align		4
.L_19:
        /*005c*/ 	.byte	0x03, 0x1b
        /*005e*/ 	.short	0x00ff


	//----- nvinfo : EIATTR_EXIT_INSTR_OFFSETS
	.align		4
        /*0060*/ 	.byte	0x04, 0x1c
        /*0062*/ 	.short	(.L_21 - .L_20)


	//   ....[0]....
.L_20:
        /*0064*/ 	.word	0x00001e90


	//   ....[1]....
        /*0068*/ 	.word	0x00001ee0


	//----- nvinfo : EIATTR_REQNTID
	.align		4
.L_21:
        /*006c*/ 	.byte	0x04, 0x10
        /*006e*/ 	.short	(.L_23 - .L_22)
.L_22:
        /*0070*/ 	.word	0x00000080
        /*0074*/ 	.word	0x00000001
        /*0078*/ 	.word	0x00000001
.L_23:


//--------------------- .nv.callgraph             --------------------------
	.section	.nv.callgraph,"",@"SHT_CUDA_CALLGRAPH"
	.align	4
	.sectionentsize	8
	.align		4
        /*0000*/ 	.word	0x00000000
	.align		4
        /*0004*/ 	.word	0xffffffff
	.align		4
        /*0008*/ 	.word	0x00000000
	.align		4
        /*000c*/ 	.word	0xfffffffe
	.align		4
        /*0010*/ 	.word	0x00000000
	.align		4
        /*0014*/ 	.word	0xfffffffd
	.align		4
        /*0018*/ 	.word	0x00000000
	.align		4
        /*001c*/ 	.word	0xfffffffc


//--------------------- .nv.rel.action            --------------------------
	.section	.nv.rel.action,"",@"SHT_CUDA_RELOCINFO"
	.align	8
	.sectionentsize	8
        /*0000*/ 	.byte	0x73, 0x00, 0x00, 0x00, 0x00, 0x00, 0x00, 0x00, 0x00, 0x00, 0x00, 0x11, 0x25, 0x00, 0x05, 0x36


//--------------------- .nv.constant0.triton_mm   --------------------------
	.section	.nv.constant0.triton_mm,"a",@progbits
	.sectionflags	@""
	.align	4
.nv.constant0.triton_mm:
	.zero		384


//--------------------- .text.triton_mm           --------------------------
	.section	.text.triton_mm,"ax",@progbits
	.sectionflags	@"SHF_BARRIERS=1"
	.sectioninfo	@"SHI_REGISTERS=129"
	.align	128
        .global         triton_mm
        .type           triton_mm,@function
        .size           triton_mm,(.L_x_2 - triton_mm)
        .other          triton_mm,@"STO_CUDA_ENTRY STV_DEFAULT"
triton_mm:
.text.triton_mm:
[----:B------:R-:W-:Y:S02]  /*0000*/  IMAD.MOV.U32 R1, RZ, RZ, c[0x0][0x28] ;  /* 0x00000a00ff017624 */ /* 0x000fe400078e00ff */
[----:B------:R-:W1:Y:S01]  /*0010*/  S2R R9, SR_CTAID.X ;  /* 0x0000000000097919 */ /* 0x000e620000002500 */
[----:B------:R-:W-:Y:S01]  /*0020*/  IMAD.MOV.U32 R5, RZ, RZ, -0x8 ;  /* 0xfffffff8ff057424 */ /* 0x000fe200078e00ff */
[----:B------:R-:W-:Y:S01]  /*0030*/  ULDC.64 UR8, c[0x0][0x118] ;  /* 0x0000460000087ab9 */ /* 0x000fe20000000a00 */
[----:B------:R-:W-:Y:S01]  /*0040*/  IMAD.MOV.U32 R34, RZ, RZ, 0x2 ;  /* 0x00000002ff227424 */ /* 0x000fe200078e00ff */
[----:B------:R-:W2:Y:S01]  /*0050*/  S2R R20, SR_TID.X ;  /* 0x0000000000147919 */ /* 0x000ea20000002100 */
[----:B------:R-:W-:Y:S01]  /*0060*/  IMAD.MOV.U32 R115, RZ, RZ, 0x1 ;  /* 0x00000001ff737424 */ /* 0x000fe200078e00ff */
[----:B------:R-:W-:Y:S01]  /*0070*/  CS2R R112, SRZ ;  /* 0x0000000000707805 */ /* 0x000fe2000001ff00 */
[----:B------:R-:W-:Y:S01]  /*0080*/  IMAD.MOV.U32 R111, RZ, RZ, RZ ;  /* 0x000000ffff6f7224 */ /* 0x000fe200078e00ff */
[----:B------:R-:W-:Y:S01]  /*0090*/  CS2R R48, SRZ ;  /* 0x0000000000307805 */ /* 0x000fe2000001ff00 */
[----:B------:R-:W-:Y:S01]  /*00a0*/  IMAD.MOV.U32 R114, RZ, RZ, RZ ;  /* 0x000000ffff727224 */ /* 0x000fe200078e00ff */
[----:B------:R-:W-:Y:S01]  /*00b0*/  CS2R R50, SRZ ;  /* 0x0000000000327805 */ /* 0x000fe2000001ff00 */
        /* <DEDUP_REMOVED lines=13> */
[----:B-1----:R-:W-:Y:S01]  /*0190*/  IMAD.HI R0, R9, 0x2aaaaaab, RZ ;  /* 0x2aaaaaab09007827 */ /* 0x002fe200078e02ff */
[----:B------:R-:W-:Y:S01]  /*01a0*/  IABS R8, R9 ;  /* 0x0000000900087213 */ /* 0x000fe20000000000 */
[----:B------:R-:W-:Y:S01]  /*01b0*/  CS2R R78, SRZ ;  /* 0x00000000004e7805 */ /* 0x000fe2000001ff00 */
[----:B------:R-:W-:Y:S01]  /*01c0*/  CS2R R80, SRZ ;  /* 0x0000000000507805 */ /* 0x000fe2000001ff00 */
[C---:B--2---:R-:W-:Y:S01]  /*01d0*/  IMAD.SHL.U32 R118, R20.reuse, 0x4, RZ ;  /* 0x0000000414767824 */ /* 0x044fe200078e00ff */
[----:B------:R-:W-:Y:S01]  /*01e0*/  SHF.R.U32.HI R3, RZ, 0x1f, R0 ;  /* 0x0000001fff037819 */ /* 0x000fe20000011600 */
[----:B------:R-:W-:Y:S01]  /*01f0*/  IMAD.SHL.U32 R18, R20, 0x8, RZ ;  /* 0x0000000814127824 */ /* 0x000fe200078e00ff */
[----:B------:R-:W-:Y:S01]  /*0200*/  CS2R R82, SRZ ;  /* 0x0000000000527805 */ /* 0x000fe2000001ff00 */
[----:B------:R-:W-:Y:S01]  /*0210*/  CS2R R84, SRZ ;  /* 0x0000000000547805 */ /* 0x000fe2000001ff00 */
[----:B------:R-:W-:Y:S01]  /*0220*/  LEA.HI.SX32 R0, R0, R3, 0x1c ;  /* 0x0000000300007211 */ /* 0x000fe200078fe2ff */
[----:B------:R-:W-:Y:S01]  /*0230*/  CS2R R86, SRZ ;  /* 0x0000000000567805 */ /* 0x000fe2000001ff00 */
[----:B------:R-:W-:Y:S01]  /*0240*/  LOP3.LUT R122, R118, 0x8, RZ, 0xc0, !PT ;  /* 0x00000008767a7812 */ /* 0x000fe200078ec0ff */
[----:B------:R-:W-:Y:S01]  /*0250*/  CS2R R40, SRZ ;  /* 0x0000000000287805 */ /* 0x000fe2000001ff00 */
[----:B------:R-:W-:Y:S01]  /*0260*/  LOP3.LUT R16, R18, 0x18, R20, 0x48, !PT ;  /* 0x0000001812107812 */ /* 0x000fe200078e4814 */
[C---:B------:R-:W-:Y:S01]  /*0270*/  IMAD R2, R0.reuse, R5, 0x1 ;  /* 0x0000000100027424 */ /* 0x040fe200078e0205 */
[----:B------:R-:W-:Y:S01]  /*0280*/  CS2R R42, SRZ ;  /* 0x00000000002a7805 */ /* 0x000fe2000001ff00 */
[----:B------:R-:W-:Y:S01]  /*0290*/  IMAD R7, R0, -0x60, R9 ;  /* 0xffffffa000077824 */ /* 0x000fe200078e0209 */
[----:B------:R-:W-:-:S02]  /*02a0*/  UMOV UR4, 0xffffffff ;  /* 0xffffffff00047882 */ /* 0x000fc40000000000 */
[----:B------:R-:W-:Y:S02]  /*02b0*/  IMNMX R4, R2, 0x8, PT ;  /* 0x0000000802047817 */ /* 0x000fe40003800200 */
[----:B------:R-:W-:Y:S02]  /*02c0*/  IABS R10, R7 ;  /* 0x00000007000a7213 */ /* 0x000fe40000000000 */
[-C--:B------:R-:W-:Y:S02]  /*02d0*/  IABS R6, R4.reuse ;  /* 0x0000000400067213 */ /* 0x080fe40000000000 */
[-C--:B------:R-:W-:Y:S02]  /*02e0*/  IABS R12, R4.reuse ;  /* 0x00000004000c7213 */ /* 0x080fe40000000000 */
[----:B------:R-:W1:Y:S01]  /*02f0*/  I2F.RP R5, R6 ;  /* 0x0000000600057306 */ /* 0x000e620000209400 */
[----:B------:R-:W-:-:S04]  /*0300*/  LOP3.LUT R7, R7, R4, RZ, 0x3c, !PT ;  /* 0x0000000407077212 */ /* 0x000fc800078e3cff */
[----:B------:R-:W-:-:S03]  /*0310*/  ISETP.GE.AND P3, PT, R7, RZ, PT ;  /* 0x000000ff0700720c */ /* 0x000fc60003f66270 */
[----:B-1----:R-:W1:Y:S02]  /*0320*/  MUFU.RCP R5, R5 ;  /* 0x0000000500057308 */ /* 0x002e640000001000 */
[----:B-1----:R-:W-:-:S06]  /*0330*/  IADD3 R2, R5, 0xffffffe, RZ ;  /* 0x0ffffffe05027810 */ /* 0x002fcc0007ffe0ff */
[----:B------:R1:W2:Y:S02]  /*0340*/  F2I.FTZ.U32.TRUNC.NTZ R3, R2 ;  /* 0x0000000200037305 */ /* 0x0002a4000021f000 */
[----:B-1----:R-:W-:Y:S02]  /*0350*/  IMAD.MOV.U32 R2, RZ, RZ, RZ ;  /* 0x000000ffff027224 */ /* 0x002fe400078e00ff */
[----:B--2---:R-:W-:-:S04]  /*0360*/  IMAD.MOV R11, RZ, RZ, -R3 ;  /* 0x000000ffff0b7224 */ /* 0x004fc800078e0a03 */
[----:B------:R-:W-:-:S04]  /*0370*/  IMAD R11, R11, R6, RZ ;  /* 0x000000060b0b7224 */ /* 0x000fc800078e02ff */
[----:B------:R-:W-:-:S04]  /*0380*/  IMAD.HI.U32 R3, R3, R11, R2 ;  /* 0x0000000b03037227 */ /* 0x000fc800078e0002 */
[----:B------:R-:W-:Y:S02]  /*0390*/  IMAD.MOV R11, RZ, RZ, -R12 ;  /* 0x000000ffff0b7224 */ /* 0x000fe400078e0a0c */
[----:B------:R-:W-:-:S04]  /*03a0*/  IMAD.HI.U32 R2, R3, R10, RZ ;  /* 0x0000000a03027227 */ /* 0x000fc800078e00ff */
[----:B------:R-:W-:-:S04]  /*03b0*/  IMAD.HI.U32 R3, R3, R8, RZ ;  /* 0x0000000803037227 */ /* 0x000fc800078e00ff */
[-C--:B------:R-:W-:Y:S02]  /*03c0*/  IMAD R5, R2, R11.reuse, R10 ;  /* 0x0000000b02057224 */ /* 0x080fe400078e020a */
[----:B------:R-:W-:-:S03]  /*03d0*/  IMAD R3, R3, R11, R8 ;  /* 0x0000000b03037224 */ /* 0x000fc600078e0208 */
[C---:B------:R-:W-:Y:S02]  /*03e0*/  ISETP.GT.U32.AND P2, PT, R6.reuse, R5, PT ;  /* 0x000000050600720c */ /* 0x040fe40003f44070 */
[----:B------:R-:W-:-:S11]  /*03f0*/  ISETP.GT.U32.AND P0, PT, R6, R3, PT ;  /* 0x000000030600720c */ /* 0x000fd60003f04070 */
[--C-:B------:R-:W-:Y:S01]  /*0400*/  @!P2 IMAD.IADD R5, R5, 0x1, -R6.reuse ;  /* 0x000000010505a824 */ /* 0x100fe200078e0a06 */
[----:B------:R-:W-:Y:S01]  /*0410*/  @!P2 IADD3 R2, R2, 0x1, RZ ;  /* 0x000000010202a810 */ /* 0x000fe20007ffe0ff */
[----:B------:R-:W-:Y:S01]  /*0420*/  @!P0 IMAD.IADD R3, R3, 0x1, -R6 ;  /* 0x0000000103038824 */ /* 0x000fe200078e0a06 */
[----:B------:R-:W-:Y:S02]  /*0430*/  ISETP.GE.AND P2, PT, R9, RZ, PT ;  /* 0x000000ff0900720c */ /* 0x000fe40003f46270 */
[----:B------:R-:W-:Y:S02]  /*0440*/  ISETP.GE.U32.AND P0, PT, R5, R6, PT ;  /* 0x000000060500720c */ /* 0x000fe40003f06070 */
[----:B------:R-:W-:Y:S02]  /*0450*/  ISETP.GT.U32.AND P1, PT, R6, R3, PT ;  /* 0x000000030600720c */ /* 0x000fe40003f24070 */
[----:B------:R-:W-:-:S04]  /*0460*/  SHF.R.U32.HI R5, RZ, 0x2, R20 ;  /* 0x00000002ff057819 */ /* 0x000fc80000011614 */
[----:B------:R-:W-:-:S05]  /*0470*/  SGXT.U32 R5, R5, 0x5 ;  /* 0x000000050505781a */ /* 0x000fca0000000000 */
[----:B------:R-:W-:Y:S01]  /*0480*/  @P0 IADD3 R2, R2, 0x1, RZ ;  /* 0x0000000102020810 */ /* 0x000fe20007ffe0ff */
[----:B------:R-:W-:Y:S01]  /*0490*/  IMAD R126, R5, 0x20, R16 ;  /* 0x00000020057e7824 */ /* 0x000fe200078e0210 */
[----:B------:R-:W-:Y:S01]  /*04a0*/  ISETP.NE.AND P0, PT, R4, RZ, PT ;  /* 0x000000ff0400720c */ /* 0x000fe20003f05270 */
[----:B------:R-:W-:Y:S01]  /*04b0*/  @!P1 IMAD.IADD R3, R3, 0x1, -R6 ;  /* 0x0000000103039824 */ /* 0x000fe200078e0a06 */
[----:B------:R-:W-:Y:S01]  /*04c0*/  LOP3.LUT R4, RZ, R4, RZ, 0x33, !PT ;  /* 0x00000004ff047212 */ /* 0x000fe200078e33ff */
[----:B------:R-:W-:Y:S02]  /*04d0*/  @!P3 IMAD.MOV R2, RZ, RZ, -R2 ;  /* 0x000000ffff02b224 */ /* 0x000fe400078e0a02 */
[----:B------:R-:W-:Y:S02]  /*04e0*/  @!P2 IMAD.MOV R3, RZ, RZ, -R3 ;  /* 0x000000ffff03a224 */ /* 0x000fe400078e0a03 */
[----:B------:R-:W-:Y:S01]  /*04f0*/  IMAD.SHL.U32 R126, R126, 0x2, RZ ;  /* 0x000000027e7e7824 */ /* 0x000fe200078e00ff */
[----:B------:R-:W-:-:S02]  /*0500*/  SEL R109, R4, R2, !P0 ;  /* 0x00000002046d7207 */ /* 0x000fc40004000000 */
[----:B------:R-:W-:-:S03]  /*0510*/  SEL R3, R4, R3, !P0 ;  /* 0x0000000304037207 */ /* 0x000fc60004000000 */
[----:B------:R-:W-:Y:S02]  /*0520*/  IMAD.SHL.U32 R109, R109, 0x40, RZ ;  /* 0x000000406d6d7824 */ /* 0x000fe400078e00ff */
[----:B------:R-:W-:Y:S01]  /*0530*/  IMAD R3, R0, 0x8, R3 ;  /* 0x0000000800037824 */ /* 0x000fe200078e0203 */
[----:B------:R-:W-:Y:S02]  /*0540*/  SHF.R.U32.HI R0, RZ, 0x1, R20 ;  /* 0x00000001ff007819 */ /* 0x000fe40000011614 */
[-C--:B------:R-:W-:Y:S01]  /*0550*/  LOP3.LUT R7, R109, R5.reuse, RZ, 0xfc, !PT ;  /* 0x000000056d077212 */ /* 0x080fe200078efcff */
[----:B------:R-:W-:Y:S01]  /*0560*/  IMAD.SHL.U32 R110, R3, 0x80, RZ ;  /* 0x00000080036e7824 */ /* 0x000fe200078e00ff */
[----:B------:R-:W-:Y:S02]  /*0570*/  LOP3.LUT R15, R0, 0x8, RZ, 0xc0, !PT ;  /* 0x00000008000f7812 */ /* 0x000fe400078ec0ff */
[----:B------:R-:W-:Y:S01]  /*0580*/  LOP3.LUT R16, R109, 0x20, R5, 0xfe, !PT ;  /* 0x000000206d107812 */ /* 0x000fe200078efe05 */
[----:B------:R-:W-:Y:S01]  /*0590*/  IMAD.HI R3, R7, 0x2aaaaaab, RZ ;  /* 0x2aaaaaab07037827 */ /* 0x000fe200078e02ff */
[----:B------:R-:W-:-:S02]  /*05a0*/  LOP3.LUT R2, R110, R5, RZ, 0xfc, !PT ;  /* 0x000000056e027212 */ /* 0x000fc400078efcff */
[----:B------:R-:W-:Y:S02]  /*05b0*/  LOP3.LUT R6, R110, 0x40, R5, 0xfe, !PT ;  /* 0x000000406e067812 */ /* 0x000fe400078efe05 */
[----:B------:R-:W-:Y:S01]  /*05c0*/  SHF.R.U32.HI R4, RZ, 0x1f, R3 ;  /* 0x0000001fff047819 */ /* 0x000fe20000011603 */
[----:B------:R-:W-:Y:S01]  /*05d0*/  IMAD.HI R0, R2, 0x3531dec1, RZ ;  /* 0x3531dec102007827 */ /* 0x000fe200078e02ff */
[----:B------:R-:W-:Y:S02]  /*05e0*/  LOP3.LUT R9, R15, 0x10, R118, 0xf8, !PT ;  /* 0x000000100f097812 */ /* 0x000fe400078ef876 */
[----:B------:R-:W-:Y:S01]  /*05f0*/  LEA.HI R14, R3, R4, RZ, 0x19 ;  /* 0x00000004030e7211 */ /* 0x000fe200078fc8ff */
[----:B------:R-:W-:Y:S01]  /*0600*/  IMAD.HI R11, R6, 0x3531dec1, RZ ;  /* 0x3531dec1060b7827 */ /* 0x000fe200078e02ff */
[----:B------:R-:W-:Y:S02]  /*0610*/  LOP3.LUT R4, R110, 0x20, R5, 0xfe, !PT ;  /* 0x000000206e047812 */ /* 0x000fe400078efe05 */
[----:B------:R-:W-:Y:S01]  /*0620*/  SHF.R.U32.HI R3, RZ, 0x1f, R0 ;  /* 0x0000001fff037819 */ /* 0x000fe20000011600 */
[----:B------:R-:W-:Y:S01]  /*0630*/  IMAD R14, R14, -0x300, R7 ;  /* 0xfffffd000e0e7824 */ /* 0x000fe200078e0207 */
[----:B------:R-:W-:Y:S01]  /*0640*/  LOP3.LUT R122, R9, 0x10, R122, 0x1e, !PT ;  /* 0x00000010097a7812 */ /* 0x000fe200078e1e7a */
[----:B------:R-:W-:Y:S01]  /*0650*/  IMAD.HI R10, R4, 0x3531dec1, RZ ;  /* 0x3531dec1040a7827 */ /* 0x000fe200078e02ff */
[----:B------:R-:W-:-:S02]  /*0660*/  LEA.HI R9, R0, R3, RZ, 0x1c ;  /* 0x0000000300097211 */ /* 0x000fc400078fe0ff */
[----:B------:R-:W-:Y:S01]  /*0670*/  SHF.R.U32.HI R0, RZ, 0x1f, R11 ;  /* 0x0000001fff007819 */ /* 0x000fe2000001160b */
[----:B------:R-:W-:Y:S01]  /*0680*/  IMAD R29, R14, 0xc00, RZ ;  /* 0x00000c000e1d7824 */ /* 0x000fe200078e02ff */
[----:B------:R-:W-:Y:S02]  /*0690*/  SHF.R.U32.HI R3, RZ, 0x1f, R10 ;  /* 0x0000001fff037819 */ /* 0x000fe4000001160a */
[----:B------:R-:W-:Y:S02]  /*06a0*/  LOP3.LUT R8, R110, 0x60, R5, 0xfe, !PT ;  /* 0x000000606e087812 */ /* 0x000fe400078efe05 */
[----:B------:R-:W-:Y:S02]  /*06b0*/  LEA.HI R5, R10, R3, RZ, 0x1c ;  /* 0x000000030a057211 */ /* 0x000fe400078fe0ff */
[----:B------:R-:W-:Y:S01]  /*06c0*/  LEA.HI R11, R11, R0, RZ, 0x1c ;  /* 0x000000000b0b7211 */ /* 0x000fe200078fe0ff */
[----:B------:R-:W-:Y:S01]  /*06d0*/  IMAD.HI R12, R8, 0x3531dec1, RZ ;  /* 0x3531dec1080c7827 */ /* 0x000fe200078e02ff */
[----:B------:R-:W-:-:S02]  /*06e0*/  PRMT R10, R16, 0x9910, RZ ;  /* 0x00009910100a7816 */ /* 0x000fc400000000ff */
[----:B------:R-:W-:Y:S01]  /*06f0*/  SHF.R.U32.HI R3, RZ, 0x2, R20 ;  /* 0x00000002ff037819 */ /* 0x000fe20000011614 */
[----:B------:R-:W-:Y:S01]  /*0700*/  IMAD R6, R11, -0x4d, R6 ;  /* 0xffffffb30b067824 */ /* 0x000fe200078e0206 */
[----:B------:R-:W-:Y:S01]  /*0710*/  LOP3.LUT R0, R20, 0x8, RZ, 0xc0, !PT ;  /* 0x0000000814007812 */ /* 0x000fe200078ec0ff */
[----:B------:R-:W-:Y:S01]  /*0720*/  IMAD R5, R5, -0x4d, R4 ;  /* 0xffffffb305057824 */ /* 0x000fe200078e0204 */
[----:B------:R-:W-:Y:S01]  /*0730*/  SHF.R.U32.HI R13, RZ, 0x1f, R12 ;  /* 0x0000001fff0d7819 */ /* 0x000fe2000001160c */
[----:B------:R-:W-:Y:S01]  /*0740*/  IMAD R21, R6, 0xc00, RZ ;  /* 0x00000c0006157824 */ /* 0x000fe200078e02ff */
[----:B------:R-:W-:Y:S01]  /*0750*/  LOP3.LUT R7, R0, 0x10, R3, 0xf8, !PT ;  /* 0x0000001000077812 */ /* 0x000fe200078ef803 */
[----:B------:R-:W-:Y:S01]  /*0760*/  IMAD R0, R10, 0x2aab, RZ ;  /* 0x00002aab0a007824 */ /* 0x000fe200078e02ff */
[----:B------:R-:W-:Y:S01]  /*0770*/  LEA.HI R13, R12, R13, RZ, 0x1c ;  /* 0x0000000d0c0d7211 */ /* 0x000fe200078fe0ff */
[----:B------:R-:W-:Y:S01]  /*0780*/  IMAD R12, R9, -0x4d, R2 ;  /* 0xffffffb3090c7824 */ /* 0x000fe200078e0202 */
[----:B------:R-:W-:Y:S01]  /*0790*/  LOP3.LUT R10, R20, 0x3, RZ, 0xc0, !PT ;  /* 0x00000003140a7812 */ /* 0x000fe200078ec0ff */
[----:B------:R-:W-:Y:S01]  /*07a0*/  IMAD R19, R5, 0xc00, RZ ;  /* 0x00000c0005137824 */ /* 0x000fe200078e02ff */
[----:B------:R-:W-:Y:S01]  /*07b0*/  SHF.R.S32.HI R0, RZ, 0x10, R0 ;  /* 0x00000010ff007819 */ /* 0x000fe20000011400 */
[----:B------:R-:W-:Y:S01]  /*07c0*/  IMAD R13, R13, -0x4d, R8 ;  /* 0xffffffb30d0d7824 */ /* 0x000fe200078e0208 */
[----:B------:R-:W-:Y:S01]  /*07d0*/  LOP3.LUT R117, R3, 0x8, RZ, 0xc0, !PT ;  /* 0x0000000803757812 */ /* 0x000fe200078ec0ff */
[----:B------:R-:W-:Y:S01]  /*07e0*/  IMAD.WIDE.U32 R10, R10, 0x10, RZ ;  /* 0x000000100a0a7825 */ /* 0x000fe200078e00ff */
[----:B------:R-:W-:-:S02]  /*07f0*/  LOP3.LUT R9, R0, 0xffff, RZ, 0xc0, !PT ;  /* 0x0000ffff00097812 */ /* 0x000fc400078ec0ff */
[----:B------:R-:W-:Y:S01]  /*0800*/  LOP3.LUT R125, R3, 0x10, RZ, 0xc0, !PT ;  /* 0x00000010037d7812 */ /* 0x000fe200078ec0ff */
[----:B------:R-:W-:Y:S01]  /*0810*/  IMAD R27, R13, 0xc00, RZ ;  /* 0x00000c000d1b7824 */ /* 0x000fe200078e02ff */
[----:B------:R-:W-:Y:S01]  /*0820*/  SHF.R.U32.HI R0, RZ, 0xf, R9 ;  /* 0x0000000fff007819 */ /* 0x000fe20000011609 */
[----:B------:R-:W-:Y:S01]  /*0830*/  IMAD.WIDE R2, R29, 0x2, RZ ;  /* 0x000000021d027825 */ /* 0x000fe200078e02ff */
[----:B------:R-:W-:Y:S02]  /*0840*/  LOP3.LUT R124, R15, 0x18, R118, 0x78, !PT ;  /* 0x000000180f7c7812 */ /* 0x000fe400078e7876 */
[----:B------:R-:W-:Y:S01]  /*0850*/  LEA.HI R0, R9, R0, RZ, 0x19 ;  /* 0x0000000009007211 */ /* 0x000fe200078fc8ff */
[----:B------:R-:W-:Y:S01]  /*0860*/  IMAD.WIDE R8, R27, 0x2, RZ ;  /* 0x000000021b087825 */ /* 0x000fe200078e02ff */
[----:B------:R-:W-:Y:S02]  /*0870*/  LOP3.LUT R5, R10, R2, RZ, 0xfc, !PT ;  /* 0x000000020a057212 */ /* 0x000fe400078efcff */
[----:B------:R-:W-:Y:S01]  /*0880*/  LOP3.LUT R118, R118, 0x18, R20, 0x48, !PT ;  /* 0x0000001876767812 */ /* 0x000fe200078e4814 */
[----:B------:R-:W-:Y:S01]  /*0890*/  IMAD R17, R12, 0xc00, RZ ;  /* 0x00000c000c117824 */ /* 0x000fe200078e02ff */
[----:B------:R-:W-:Y:S01]  /*08a0*/  LOP3.LUT R2, R10, R8, RZ, 0xfc, !PT ;  /* 0x000000080a027212 */ /* 0x000fe200078efcff */
[----:B------:R-:W-:Y:S01]  /*08b0*/  IMAD.WIDE R12, R21, 0x2, RZ ;  /* 0x00000002150c7825 */ /* 0x000fe200078e02ff */
[----:B------:R-:W-:-:S02]  /*08c0*/  LOP3.LUT R103, R11, R9, RZ, 0xfc, !PT ;  /* 0x000000090b677212 */ /* 0x000fc400078efcff */
[--C-:B------:R-:W-:Y:S01]  /*08d0*/  LOP3.LUT R117, R117, 0x7, R20.reuse, 0xf8, !PT ;  /* 0x0000000775757812 */ /* 0x100fe200078ef814 */
[----:B------:R-:W-:Y:S01]  /*08e0*/  IMAD.WIDE R8, R17, 0x2, RZ ;  /* 0x0000000211087825 */ /* 0x000fe200078e02ff */
[----:B------:R-:W-:Y:S02]  /*08f0*/  LOP3.LUT R4, R10, R12, RZ, 0xfc, !PT ;  /* 0x0000000c0a047212 */ /* 0x000fe400078efcff */
[----:B------:R-:W-:Y:S01]  /*0900*/  PRMT R12, R0, 0x9910, RZ ;  /* 0x00009910000c7816 */ /* 0x000fe200000000ff */
[----:B------:R-:W-:Y:S01]  /*0910*/  IMAD.WIDE R14, R19, 0x2, RZ ;  /* 0x00000002130e7825 */ /* 0x000fe200078e02ff */
[----:B------:R-:W-:Y:S02]  /*0920*/  LOP3.LUT R0, R11, R9, RZ, 0xfc, !PT ;  /* 0x000000090b007212 */ /* 0x000fe400078efcff */
[----:B------:R-:W-:Y:S01]  /*0930*/  LOP3.LUT R7, R7, 0x7, R20, 0xf8, !PT ;  /* 0x0000000707077812 */ /* 0x000fe200078ef814 */
[----:B------:R-:W-:Y:S01]  /*0940*/  IMAD.MOV.U32 R9, RZ, RZ, R12 ;  /* 0x000000ffff097224 */ /* 0x000fe200078e000c */
[----:B------:R-:W-:Y:S01]  /*0950*/  LOP3.LUT R125, R125, 0xf, R20, 0xf8, !PT ;  /* 0x0000000f7d7d7812 */ /* 0x000fe200078ef814 */
[----:B------:R-:W-:Y:S01]  /*0960*/  IMAD.SHL.U32 R117, R117, 0x20, RZ ;  /* 0x0000002075757824 */ /* 0x000fe200078e00ff */
[--C-:B------:R-:W-:Y:S01]  /*0970*/  LOP3.LUT R20, R17, 0x18, R18.reuse, 0xf8, !PT ;  /* 0x0000001811147812 */ /* 0x100fe200078ef812 */
[----:B------:R-:W-:Y:S01]  /*0980*/  IMAD R9, R9, 0x300, RZ ;  /* 0x0000030009097824 */ /* 0x000fe200078e02ff */
[----:B------:R-:W-:Y:S01]  /*0990*/  LOP3.LUT R101, R11, R13, RZ, 0xfc, !PT ;  /* 0x0000000d0b657212 */ /* 0x000fe200078efcff */
[----:B------:R-:W-:Y:S01]  /*09a0*/  IMAD.SHL.U32 R125, R125, 0x20, RZ ;  /* 0x000000207d7d7824 */ /* 0x000fe200078e00ff */
[----:B------:R-:W-:Y:S01]  /*09b0*/  SHF.R.S32.HI R23, RZ, 0x1f, R17 ;  /* 0x0000001fff177819 */ /* 0x000fe20000011411 */
[----:B------:R-:W-:Y:S01]  /*09c0*/  IMAD.MOV R9, RZ, RZ, -R9 ;  /* 0x000000ffff097224 */ /* 0x000fe200078e0a09 */
[----:B------:R-:W-:Y:S01]  /*09d0*/  LOP3.LUT R17, R19, 0x18, R18, 0xf8, !PT ;  /* 0x0000001813117812 */ /* 0x000fe200078ef812 */
[----:B------:R-:W-:Y:S01]  /*09e0*/  IMAD.WIDE R12, R20, R34, c[0x0][0x160] ;  /* 0x00005800140c7625 */ /* 0x000fe200078e0222 */
[----:B------:R-:W-:-:S02]  /*09f0*/  LOP3.LUT R105, R11, R3, RZ, 0xfc, !PT ;  /* 0x000000030b697212 */ /* 0x000fc400078efcff */
[----:B------:R-:W-:Y:S02]  /*0a00*/  PRMT R9, R9, 0x7710, RZ ;  /* 0x0000771009097816 */ /* 0x000fe400000000ff */
[----:B------:R-:W-:Y:S01]  /*0a10*/  LOP3.LUT R6, R10, R14, RZ, 0xfc, !PT ;  /* 0x0000000e0a067212 */ /* 0x000fe200078efcff */
[----:B------:R1:W-:Y:S01]  /*0a20*/  LDGSTS.E.BYPASS.128 [R126], [R12.64] ;  /* 0x000000000c7e7fae */ /* 0x0003e2000b901c48 */
[----:B------:R-:W-:Y:S01]  /*0a30*/  LOP3.LUT R3, R11, R15, RZ, 0xfc, !PT ;  /* 0x0000000f0b037212 */ /* 0x000fe200078efcff */
[----:B------:R-:W-:Y:S01]  /*0a40*/  IMAD.IADD R16, R16, 0x1, R9 ;  /* 0x0000000110107824 */ /* 0x000fe200078e0209 */
[----:B------:R-:W-:Y:S01]  /*0a50*/  SHF.R.S32.HI R26, RZ, 0x1f, R19 ;  /* 0x0000001fff1a7819 */ /* 0x000fe20000011413 */
[C---:B------:R-:W-:Y:S01]  /*0a60*/  IMAD.WIDE R14, R17.reuse, R34, c[0x0][0x160] ;  /* 0x00005800110e7625 */ /* 0x040fe200078e0222 */
[----:B------:R-:W-:Y:S02]  /*0a70*/  LEA R22, P0, R20, c[0x0][0x160], 0x1 ;  /* 0x0000580014167a11 */ /* 0x000fe400078008ff */
[----:B------:R-:W-:-:S02]  /*0a80*/  LEA R24, P1, R17, c[0x0][0x160], 0x1 ;  /* 0x0000580011187a11 */ /* 0x000fc400078208ff */
[----:B------:R-:W-:Y:S01]  /*0a90*/  LOP3.LUT R9, R21, 0x18, R18, 0xf8, !PT ;  /* 0x0000001815097812 */ /* 0x000fe200078ef812 */
[----:B------:R2:W-:Y:S01]  /*0aa0*/  LDGSTS.E.BYPASS.128 [R126+0x800], [R14.64] ;  /* 0x008000000e7e7fae */ /* 0x0005e2000b901c48 */
[----:B------:R-:W-:Y:S02]  /*0ab0*/  LEA.HI.X R23, R20, c[0x0][0x164], R23, 0x1, P0 ;  /* 0x0000590014177a11 */ /* 0x000fe400000f0c17 */
[----:B-1----:R-:W-:Y:S02]  /*0ac0*/  PRMT R12, R16, 0x9910, RZ ;  /* 0x00009910100c7816 */ /* 0x002fe400000000ff */
[----:B------:R-:W-:Y:S02]  /*0ad0*/  LEA.HI.X R25, R17, c[0x0][0x164], R26, 0x1, P1 ;  /* 0x0000590011197a11 */ /* 0x000fe400008f0c1a */
[----:B------:R-:W-:Y:S02]  /*0ae0*/  SHF.R.S32.HI R20, RZ, 0x1f, R21 ;  /* 0x0000001fff147819 */ /* 0x000fe40000011415 */
[----:B------:R-:W-:-:S02]  /*0af0*/  LEA R26, P0, R9, c[0x0][0x160], 0x1 ;  /* 0x00005800091a7a11 */ /* 0x000fc400078008ff */
[----:B------:R-:W-:Y:S01]  /*0b00*/  LOP3.LUT R19, R29, 0x18, R18, 0xf8, !PT ;  /* 0x000000181d137812 */ /* 0x000fe200078ef812 */
[----:B--2---:R-:W-:Y:S01]  /*0b10*/  IMAD.MOV.U32 R14, RZ, RZ, R12 ;  /* 0x000000ffff0e7224 */ /* 0x004fe200078e000c */
[----:B------:R-:W-:Y:S01]  /*0b20*/  LOP3.LUT R17, R27, 0x18, R18, 0xf8, !PT ;  /* 0x000000181b117812 */ /* 0x000fe200078ef812 */
[CC--:B------:R-:W-:Y:S01]  /*0b30*/  IMAD.WIDE R12, R9.reuse, R34.reuse, c[0x0][0x160] ;  /* 0x00005800090c7625 */ /* 0x0c0fe200078e0222 */
[----:B------:R-:W-:Y:S02]  /*0b40*/  SHF.R.S32.HI R16, RZ, 0x1f, R27 ;  /* 0x0000001fff107819 */ /* 0x000fe4000001141b */
[----:B------:R-:W-:Y:S01]  /*0b50*/  LEA.HI.X R27, R9, c[0x0][0x164], R20, 0x1, P0 ;  /* 0x00005900091b7a11 */ /* 0x000fe200000f0c14 */
[----:B------:R-:W-:Y:S01]  /*0b60*/  IMAD R9, R14, 0xc00, RZ ;  /* 0x00000c000e097824 */ /* 0x000fe200078e02ff */
[----:B------:R-:W-:Y:S01]  /*0b70*/  SHF.R.S32.HI R32, RZ, 0x1f, R29 ;  /* 0x0000001fff207819 */ /* 0x000fe2000001141d */
[----:B------:R-:W-:Y:S01]  /*0b80*/  IMAD.WIDE R14, R17, R34, c[0x0][0x160] ;  /* 0x00005800110e7625 */ /* 0x000fe200078e0222 */
[----:B------:R-:W-:Y:S01]  /*0b90*/  LEA R30, P0, R19, c[0x0][0x168], 0x1 ;  /* 0x00005a00131e7a11 */ /* 0x000fe200078008ff */
[----:B------:R1:W-:Y:S01]  /*0ba0*/  LDGSTS.E.BYPASS.128 [R126+0x1000], [R12.64] ;  /* 0x010000000c7e7fae */ /* 0x0003e2000b901c48 */
[----:B------:R-:W-:Y:S01]  /*0bb0*/  LEA R28, P1, R17, c[0x0][0x160], 0x1 ;  /* 0x00005800111c7a11 */ /* 0x000fe200078208ff */
[----:B------:R-:W-:Y:S01]  /*0bc0*/  IMAD.WIDE R20, R9, 0x2, RZ ;  /* 0x0000000209147825 */ /* 0x000fe200078e02ff */
[----:B------:R-:W-:Y:S01]  /*0bd0*/  LEA.HI.X R31, R19, c[0x0][0x16c], R32, 0x1, P0 ;  /* 0x00005b00131f7a11 */ /* 0x000fe200000f0c20 */
[----:B------:R1:W-:Y:S01]  /*0be0*/  LDGSTS.E.BYPASS.128 [R126+0x1800], [R14.64] ;  /* 0x018000000e7e7fae */ /* 0x0003e2000b901c48 */
[----:B------:R-:W-:-:S02]  /*0bf0*/  LOP3.LUT R32, R9, 0x18, R18, 0xf8, !PT ;  /* 0x0000001809207812 */ /* 0x000fc400078ef812 */
[----:B------:R-:W-:Y:S01]  /*0c00*/  LEA.HI.X R29, R17, c[0x0][0x164], R16, 0x1, P1 ;  /* 0x00005900111d7a11 */ /* 0x000fe200008f0c10 */
[-C--:B------:R-:W-:Y:S01]  /*0c10*/  IMAD.WIDE R16, R19, R34.reuse, c[0x0][0x168] ;  /* 0x00005a0013107625 */ /* 0x080fe200078e0222 */
[----:B------:R-:W0:Y:S01]  /*0c20*/  LDGDEPBAR ;  /* 0x00000000000079af */ /* 0x000e220000000000 */
[----:B------:R-:W-:Y:S02]  /*0c30*/  SHF.R.S32.HI R9, RZ, 0x1f, R9 ;  /* 0x0000001fff097819 */ /* 0x000fe40000011409 */
[C---:B------:R-:W-:Y:S01]  /*0c40*/  IMAD.WIDE R18, R32.reuse, R34, c[0x0][0x168] ;  /* 0x00005a0020127625 */ /* 0x040fe200078e0222 */
[----:B------:R2:W-:Y:S01]  /*0c50*/  LDGSTS.E.BYPASS.128 [R126+0x4000], [R16.64] ;  /* 0x04000000107e7fae */ /* 0x0005e2000b901c48 */
[C---:B------:R-:W-:Y:S01]  /*0c60*/  LEA R36, P0, R32.reuse, c[0x0][0x168], 0x1 ;  /* 0x00005a0020247a11 */ /* 0x040fe200078008ff */
[----:B------:R-:W-:Y:S01]  /*0c70*/  CS2R R34, SRZ ;  /* 0x0000000000227805 */ /* 0x000fe2000001ff00 */
[----:B------:R-:W-:Y:S01]  /*0c80*/  IADD3 R5, P3, R5, c[0x0][0x168], RZ ;  /* 0x00005a0005057a10 */ /* 0x000fe20007f7e0ff */
[----:B------:R3:W-:Y:S01]  /*0c90*/  LDGSTS.E.BYPASS.128 [R126+0x4800], [R18.64] ;  /* 0x04800000127e7fae */ /* 0x0007e2000b901c48 */
[----:B------:R-:W-:-:S02]  /*0ca0*/  LEA.HI.X R37, R32, c[0x0][0x16c], R9, 0x1, P0 ;  /* 0x00005b0020257a11 */ /* 0x000fc400000f0c09 */
[----:B------:R-:W-:Y:S01]  /*0cb0*/  IADD3 R2, P4, R2, c[0x0][0x160], RZ ;  /* 0x0000580002027a10 */ /* 0x000fe20007f9e0ff */
[----:B------:R-:W0:Y:S01]  /*0cc0*/  LDGDEPBAR ;  /* 0x00000000000079af */ /* 0x000e220000000000 */
[----:B------:R-:W-:Y:S01]  /*0cd0*/  IADD3 R106, P6, R5, 0x80, RZ ;  /* 0x00000080056a7810 */ /* 0x000fe20007fde0ff */
[----:B------:R-:W-:Y:S01]  /*0ce0*/  CS2R R32, SRZ ;  /* 0x0000000000207805 */ /* 0x000fe2000001ff00 */
[----:B------:R-:W-:Y:S01]  /*0cf0*/  IADD3 R4, P0, R4, c[0x0][0x160], RZ ;  /* 0x0000580004047a10 */ /* 0x000fe20007f1e0ff */
[----:B------:R-:W-:Y:S01]  /*0d00*/  BAR.SYNC.DEFER_BLOCKING 0x0 ;  /* 0x0000000000007b1d */ /* 0x000fe20000010000 */
[----:B------:R-:W-:Y:S01]  /*0d10*/  IADD3 R104, P5, R2, 0x80, RZ ;  /* 0x0000008002687810 */ /* 0x000fe20007fbe0ff */
[----:B--2---:R-:W-:Y:S01]  /*0d20*/  CS2R R16, SRZ ;  /* 0x0000000000107805 */ /* 0x004fe2000001ff00 */
[C---:B------:R-:W-:Y:S01]  /*0d30*/  LOP3.LUT R8, R10.reuse, R8, RZ, 0xfc, !PT ;  /* 0x000000080a087212 */ /* 0x040fe200078efcff */
[----:B---3--:R-:W-:Y:S01]  /*0d40*/  CS2R R18, SRZ ;  /* 0x0000000000127805 */ /* 0x008fe2000001ff00 */
[----:B------:R-:W-:-:S02]  /*0d50*/  LOP3.LUT R108, R10, R20, RZ, 0xfc, !PT ;  /* 0x000000140a6c7212 */ /* 0x000fc400078efcff */
[----:B------:R-:W-:Y:S02]  /*0d60*/  IADD3.X R105, RZ, c[0x0][0x16c], R105, P6, P3 ;  /* 0x00005b00ff697a10 */ /* 0x000fe400037e6469 */
[----:B------:R-:W-:Y:S02]  /*0d70*/  IADD3 R102, P3, R4, 0x80, RZ ;  /* 0x0000008004667810 */ /* 0x000fe40007f7e0ff */
[----:B------:R-:W-:Y:S02]  /*0d80*/  IADD3.X R103, RZ, c[0x0][0x164], R103, P5, P4 ;  /* 0x00005900ff677a10 */ /* 0x000fe40002fe8467 */
[----:B------:R-:W-:Y:S02]  /*0d90*/  IADD3 R6, P1, R6, c[0x0][0x160], RZ ;  /* 0x0000580006067a10 */ /* 0x000fe40007f3e0ff */
[----:B------:R-:W-:Y:S02]  /*0da0*/  IADD3 R2, P2, R8, c[0x0][0x160], RZ ;  /* 0x0000580008027a10 */ /* 0x000fe40007f5e0ff */
[----:B------:R-:W-:-:S02]  /*0db0*/  IADD3 R108, P4, R108, c[0x0][0x168], RZ ;  /* 0x00005a006c6c7a10 */ /* 0x000fc40007f9e0ff */
[----:B------:R-:W-:Y:S02]  /*0dc0*/  IADD3.X R101, RZ, c[0x0][0x164], R101, P3, P0 ;  /* 0x00005900ff657a10 */ /* 0x000fe40001fe0465 */
[----:B------:R-:W-:Y:S02]  /*0dd0*/  LOP3.LUT R107, R11, R21, RZ, 0xfc, !PT ;  /* 0x000000150b6b7212 */ /* 0x000fe400078efcff */
[----:B------:R-:W-:Y:S01]  /*0de0*/  LEA R7, R7, 0x400, 0x5 ;  /* 0x0000040007077811 */ /* 0x000fe200078e28ff */
[----:B------:R-:W-:Y:S01]  /*0df0*/  @!PT LDS RZ, [RZ] ;  /* 0x00000000fffff984 */ /* 0x000fe20000000800 */
[----:B------:R-:W-:Y:S01]  /*0e00*/  @!PT LDS RZ, [RZ] ;  /* 0x00000000fffff984 */ /* 0x000fe20000000800 */
[----:B------:R-:W-:Y:S01]  /*0e10*/  @!PT LDS RZ, [RZ] ;  /* 0x00000000fffff984 */ /* 0x000fe20000000800 */
[----:B------:R2:W-:Y:S01]  /*0e20*/  LDGSTS.E.BYPASS.128 [R126+0x2000], [R22.64+0x40] ;  /* 0x02000040167e7fae */ /* 0x0005e2000b901c48 */
[----:B------:R-:W-:Y:S01]  /*0e30*/  IADD3 R100, P6, R6, 0x80, RZ ;  /* 0x0000008006647810 */ /* 0x000fe20007fde0ff */
[----:B------:R-:W-:Y:S01]  /*0e40*/  CS2R R20, SRZ ;  /* 0x0000000000147805 */ /* 0x000fe2000001ff00 */
[----:B------:R-:W-:Y:S01]  /*0e50*/  IADD3 R2, P5, R2, 0x80, RZ ;  /* 0x0000008002027810 */ /* 0x000fe20007fbe0ff */
[----:B------:R3:W-:Y:S01]  /*0e60*/  LDGSTS.E.BYPASS.128 [R126+0x2800], [R24.64+0x40] ;  /* 0x02800040187e7fae */ /* 0x0007e2000b901c48 */
[----:B------:R-:W-:-:S02]  /*0e70*/  IADD3 R108, P0, R108, 0x80, RZ ;  /* 0x000000806c6c7810 */ /* 0x000fc40007f1e0ff */
[----:B------:R-:W-:Y:S01]  /*0e80*/  LOP3.LUT R120, R7, R124, RZ, 0xfc, !PT ;  /* 0x0000007c07787212 */ /* 0x000fe200078efcff */
[----:B------:R4:W-:Y:S01]  /*0e90*/  LDGSTS.E.BYPASS.128 [R126+0x3000], [R26.64+0x40] ;  /* 0x030000401a7e7fae */ /* 0x0009e2000b901c48 */
[----:B------:R-:W-:Y:S02]  /*0ea0*/  LOP3.LUT R119, R122, R7, RZ, 0xfc, !PT ;  /* 0x000000077a777212 */ /* 0x000fe400078efcff */
[-C--:B------:R-:W-:Y:S01]  /*0eb0*/  LOP3.LUT R123, R124, R125.reuse, RZ, 0xfc, !PT ;  /* 0x0000007d7c7b7212 */ /* 0x080fe200078efcff */
[----:B------:R1:W-:Y:S01]  /*0ec0*/  LDGSTS.E.BYPASS.128 [R126+0x3800], [R28.64+0x40] ;  /* 0x038000401c7e7fae */ /* 0x0003e2000b901c48 */
[----:B--2---:R-:W-:Y:S01]  /*0ed0*/  CS2R R22, SRZ ;  /* 0x0000000000167805 */ /* 0x004fe2000001ff00 */
[----:B------:R-:W-:Y:S02]  /*0ee0*/  LOP3.LUT R121, R122, R125, RZ, 0xfc, !PT ;  /* 0x0000007d7a797212 */ /* 0x000fe400078efcff */
[----:B------:R-:W0:Y:S01]  /*0ef0*/  LDGDEPBAR ;  /* 0x00000000000079af */ /* 0x000e220000000000 */
[----:B---3--:R-:W-:Y:S01]  /*0f00*/  CS2R R24, SRZ ;  /* 0x0000000000187805 */ /* 0x008fe2000001ff00 */
[----:B------:R-:W-:-:S02]  /*0f10*/  LOP3.LUT R116, R118, R117, RZ, 0xfc, !PT ;  /* 0x0000007576747212 */ /* 0x000fc400078efcff */
[----:B------:R2:W-:Y:S01]  /*0f20*/  LDGSTS.E.BYPASS.128 [R126+0x5000], [R30.64+0x40] ;  /* 0x050000401e7e7fae */ /* 0x0005e2000b901c48 */
[----:B----4-:R-:W-:Y:S01]  /*0f30*/  CS2R R26, SRZ ;  /* 0x00000000001a7805 */ /* 0x010fe2000001ff00 */
[----:B------:R-:W-:Y:S02]  /*0f40*/  IADD3.X R3, RZ, c[0x0][0x164], R3, P6, P1 ;  /* 0x00005900ff037a10 */ /* 0x000fe400037e2403 */
[----:B------:R3:W-:Y:S01]  /*0f50*/  LDGSTS.E.BYPASS.128 [R126+0x5800], [R36.64+0x40] ;  /* 0x05800040247e7fae */ /* 0x0007e2000b901c48 */
[----:B-1----:R-:W-:Y:S01]  /*0f60*/  CS2R R28, SRZ ;  /* 0x00000000001c7805 */ /* 0x002fe2000001ff00 */
[----:B------:R-:W-:Y:S02]  /*0f70*/  IADD3.X R0, RZ, c[0x0][0x164], R0, P5, P2 ;  /* 0x00005900ff007a10 */ /* 0x000fe40002fe4400 */
[----:B------:R-:W0:Y:S01]  /*0f80*/  LDGDEPBAR ;  /* 0x00000000000079af */ /* 0x000e220000000000 */
[----:B------:R-:W-:Y:S01]  /*0f90*/  IADD3.X R107, RZ, c[0x0][0x16c], R107, P0, P4 ;  /* 0x00005b00ff6b7a10 */ /* 0x000fe200007e846b */
[----:B--2---:R-:W-:-:S02]  /*0fa0*/  CS2R R30, SRZ ;  /* 0x00000000001e7805 */ /* 0x004fc4000001ff00 */
.L_x_0:
[----:B------:R-:W-:-:S04]  /*0fb0*/  DEPBAR.LE SB0, 0x2 ;  /* 0x000080800000791a */ /* 0x000fc80000000000 */
[----:B------:R-:W-:Y:S01]  /*0fc0*/  UIADD3 UR4, UR4, 0x1, URZ ;  /* 0x0000000104047890 */ /* 0x000fe2000fffe03f */
[----:B------:R-:W-:Y:S01]  /*0fd0*/  IMAD.IADD R4, R118, 0x1, R117 ;  /* 0x0000000176047824 */ /* 0x000fe200078e0275 */
[----:B------:R-:W-:Y:S02]  /*0fe0*/  IADD3 R115, R115, 0x1, RZ ;  /* 0x0000000173737810 */ /* 0x000fe40007ffe0ff */
[----:B------:R-:W-:Y:S01]  /*0ff0*/  UISETP.GE.AND UP0, UPT, UR4, 0x2, UPT ;  /* 0x000000020400788c */ /* 0x000fe2000bf06270 */
[----:B------:R-:W-:Y:S01]  /*1000*/  BAR.SYNC.DEFER_BLOCKING 0x0 ;  /* 0x0000000000007b1d */ /* 0x000fe20000010000 */
[C---:B------:R-:W-:Y:S02]  /*1010*/  ISETP.GE.AND P1, PT, R115.reuse, 0x2, PT ;  /* 0x000000027300780c */ /* 0x040fe40003f26270 */
[----:B------:R-:W-:Y:S01]  /*1020*/  USEL UR4, UR4, URZ, !UP0 ;  /* 0x0000003f04047287 */ /* 0x000fe2000c000000 */
[----:B------:R-:W-:Y:S02]  /*1030*/  ISETP.GE.U32.AND P0, PT, R114, 0x5e, PT ;  /* 0x0000005e7200780c */ /* 0x000fe40003f06070 */
[----:B------:R-:W-:Y:S01]  /*1040*/  SEL R115, R115, RZ, !P1 ;  /* 0x000000ff73737207 */ /* 0x000fe20004800000 */
[----:B------:R-:W-:Y:S01]  /*1050*/  USHF.L.U32 UR5, UR4, 0xd, URZ ;  /* 0x0000000d04057899 */ /* 0x000fe2000800063f */
[----:B------:R-:W-:Y:S01]  /*1060*/  ISETP.GE.U32.AND.EX P0, PT, R113, RZ, PT, P0 ;  /* 0x000000ff7100720c */ /* 0x000fe20003f06100 */
[----:B------:R-:W-:-:S04]  /*1070*/  ULEA UR6, UR4, 0x4000, 0xc ;  /* 0x0000400004067891 */ /* 0x000fc8000f8e603f */
[----:B------:R-:W-:Y:S02]  /*1080*/  LEA R88, R123, UR5, 0x1 ;  /* 0x000000057b587c11 */ /* 0x000fe4000f8e08ff */
[----:B------:R-:W-:Y:S02]  /*1090*/  LEA R4, R4, UR6, 0x1 ;  /* 0x0000000604047c11 */ /* 0x000fe4000f8e08ff */
[----:B------:R-:W-:Y:S02]  /*10a0*/  LEA R92, R116, UR6, 0x1 ;  /* 0x00000006745c7c11 */ /* 0x000fe4000f8e08ff */
[----:B------:R-:W-:Y:S02]  /*10b0*/  LEA R44, R120, UR5, 0x1 ;  /* 0x00000005782c7c11 */ /* 0x000fe4000f8e08ff */
[----:B------:R-:W-:Y:S01]  /*10c0*/  LEA R96, R121, UR5, 0x1 ;  /* 0x0000000579607c11 */ /* 0x000fe2000f8e08ff */
[----:B------:R-:W-:Y:S04]  /*10d0*/  LDSM.16.M88.4 R88, [R88] ;  /* 0x000000005858783b */ /* 0x000fe80000000200 */
[----:B------:R-:W1:Y:S04]  /*10e0*/  LDSM.16.M88.4 R12, [R92] ;  /* 0x000000005c0c783b */ /* 0x000e680000000200 */
[----:B------:R-:W2:Y:S04]  /*10f0*/  LDSM.16.M88.4 R8, [R92+0x400] ;  /* 0x000400005c08783b */ /* 0x000ea80000000200 */
[----:B------:R-:W4:Y:S04]  /*1100*/  LDSM.16.M88.4 R4, [R4+0x800] ;  /* 0x000800000404783b */ /* 0x000f280000000200 */
[----:B---3--:R3:W4:Y:S04]  /*1110*/  LDSM.16.M88.4 R36, [R92+0xc00] ;  /* 0x000c00005c24783b */ /* 0x0087280000000200 */
[----:B------:R-:W4:Y:S01]  /*1120*/  LDSM.16.M88.4 R44, [R44] ;  /* 0x000000002c2c783b */ /* 0x000f220000000200 */
[----:B---3--:R-:W-:-:S03]  /*1130*/  LEA R92, R119, UR5, 0x1 ;  /* 0x00000005775c7c11 */ /* 0x008fc6000f8e08ff */
[----:B------:R-:W3:Y:S01]  /*1140*/  LDSM.16.M88.4 R96, [R96] ;  /* 0x000000006060783b */ /* 0x000ee20000000200 */
[C---:B-1----:R-:W-:Y:S08]  /*1150*/  HMMA.16816.F32.BF16 R32, R88.reuse, R12, R32 ;  /* 0x0000000c5820723c */ /* 0x042ff00000041820 */
[C---:B--2---:R-:W-:Y:S08]  /*1160*/  HMMA.16816.F32.BF16 R16, R88.reuse, R8, R16 ;  /* 0x000000085810723c */ /* 0x044ff00000041810 */
[C---:B----4-:R-:W-:Y:S08]  /*1170*/  HMMA.16816.F32.BF16 R20, R88.reuse, R4, R20 ;  /* 0x000000045814723c */ /* 0x050ff00000041814 */
[----:B------:R-:W-:Y:S07]  /*1180*/  HMMA.16816.F32.BF16 R24, R88, R36, R24 ;  /* 0x000000245818723c */ /* 0x000fee0000041818 */
[----:B------:R-:W-:Y:S01]  /*1190*/  IMAD.IADD R88, R124, 0x1, R125 ;  /* 0x000000017c587824 */ /* 0x000fe200078e027d */
[----:B------:R-:W-:Y:S04]  /*11a0*/  HMMA.16816.F32.BF16 R28, R44, R12, R28 ;  /* 0x0000000c2c1c723c */ /* 0x000fe8000004181c */
[----:B------:R-:W-:-:S04]  /*11b0*/  LEA R93, R88, UR5, 0x1 ;  /* 0x00000005585d7c11 */ /* 0x000fc8000f8e08ff */
[C---:B------:R-:W-:Y:S01]  /*11c0*/  HMMA.16816.F32.BF16 R48, R44.reuse, R8, R48 ;  /* 0x000000082c30723c */ /* 0x040fe20000041830 */
[----:B------:R-:W1:Y:S07]  /*11d0*/  LDSM.16.M88.4 R88, [R93+0x1000] ;  /* 0x001000005d58783b */ /* 0x000e6e0000000200 */
[C---:B------:R-:W-:Y:S08]  /*11e0*/  HMMA.16816.F32.BF16 R52, R44.reuse, R4, R52 ;  /* 0x000000042c34723c */ /* 0x040ff00000041834 */
[----:B------:R-:W-:Y:S01]  /*11f0*/  HMMA.16816.F32.BF16 R56, R44, R36, R56 ;  /* 0x000000242c38723c */ /* 0x000fe20000041838 */
[----:B------:R-:W2:Y:S04]  /*1200*/  LDSM.16.M88.4 R44, [R93+0x1800] ;  /* 0x001800005d2c783b */ /* 0x000ea80000000200 */
[----:B------:R-:W4:Y:S03]  /*1210*/  LDSM.16.M88.4 R92, [R92] ;  /* 0x000000005c5c783b */ /* 0x000f260000000200 */
[C---:B---3--:R-:W-:Y:S08]  /*1220*/  HMMA.16816.F32.BF16 R20, R96.reuse, R6, R20 ;  /* 0x000000066014723c */ /* 0x048ff00000041814 */
[C---:B------:R-:W-:Y:S08]  /*1230*/  HMMA.16816.F32.BF16 R16, R96.reuse, R10, R16 ;  /* 0x0000000a6010723c */ /* 0x040ff00000041810 */
[----:B------:R-:W-:Y:S08]  /*1240*/  HMMA.16816.F32.BF16 R32, R96, R14, R32 ;  /* 0x0000000e6020723c */ /* 0x000ff00000041820 */
[C---:B-1----:R-:W-:Y:S08]  /*1250*/  HMMA.16816.F32.BF16 R68, R88.reuse, R4, R68 ;  /* 0x000000045844723c */ /* 0x042ff00000041844 */
[----:B------:R-:W-:Y:S08]  /*1260*/  HMMA.16816.F32.BF16 R60, R88, R12, R60 ;  /* 0x0000000c583c723c */ /* 0x000ff0000004183c */
[----:B--2---:R-:W-:Y:S07]  /*1270*/  HMMA.16816.F32.BF16 R84, R44, R4, R84 ;  /* 0x000000042c54723c */ /* 0x004fee0000041854 */
[----:B------:R-:W-:Y:S01]  /*1280*/  IMAD.IADD R4, R125, 0x1, R122 ;  /* 0x000000017d047824 */ /* 0x000fe200078e027a */
[----:B------:R-:W-:Y:S04]  /*1290*/  HMMA.16816.F32.BF16 R64, R88, R8, R64 ;  /* 0x000000085840723c */ /* 0x000fe80000041840 */
[----:B------:R-:W-:-:S04]  /*12a0*/  LEA R4, R4, UR5, 0x1 ;  /* 0x0000000504047c11 */ /* 0x000fc8000f8e08ff */
[----:B------:R-:W-:Y:S01]  /*12b0*/  HMMA.16816.F32.BF16 R72, R88, R36, R72 ;  /* 0x000000245848723c */ /* 0x000fe20000041848 */
[----:B------:R-:W1:Y:S07]  /*12c0*/  LDSM.16.M88.4 R88, [R4+0x1000] ;  /* 0x001000000458783b */ /* 0x000e6e0000000200 */
[C---:B------:R-:W-:Y:S07]  /*12d0*/  HMMA.16816.F32.BF16 R76, R44.reuse, R12, R76 ;  /* 0x0000000c2c4c723c */ /* 0x040fee000004184c */
[----:B------:R-:W-:Y:S01]  /*12e0*/  IADD3 R12, P3, R111, R108, RZ ;  /* 0x0000006c6f0c7210 */ /* 0x000fe20007f7e0ff */
[----:B------:R-:W-:Y:S04]  /*12f0*/  HMMA.16816.F32.BF16 R80, R44, R8, R80 ;  /* 0x000000082c50723c */ /* 0x000fe80000041850 */
[----:B------:R-:W-:-:S04]  /*1300*/  IMAD.X R13, R112, 0x1, R107, P3 ;  /* 0x00000001700d7824 */ /* 0x000fc800018e066b */
[----:B------:R-:W-:Y:S01]  /*1310*/  HMMA.16816.F32.BF16 R40, R44, R36, R40 ;  /* 0x000000242c28723c */ /* 0x000fe20000041828 */
[----:B------:R2:W3:Y:S06]  /*1320*/  LDSM.16.M88.4 R44, [R4+0x1800] ;  /* 0x00180000042c783b */ /* 0x0004ec0000000200 */
[----:B------:R-:W-:Y:S01]  /*1330*/  IMAD R37, R115, 0x2000, R126 ;  /* 0x0000200073257824 */ /* 0x000fe200078e027e */
[----:B----4-:R-:W-:Y:S01]  /*1340*/  HMMA.16816.F32.BF16 R52, R92, R6, R52 ;  /* 0x000000065c34723c */ /* 0x010fe20000041834 */
[----:B--2---:R-:W-:-:S05]  /*1350*/  IADD3 R4, P1, R111, R100, RZ ;  /* 0x000000646f047210 */ /* 0x004fca0007f3e0ff */
[C---:B------:R-:W-:Y:S02]  /*1360*/  IMAD.X R5, R112.reuse, 0x1, R3, P1 ;  /* 0x0000000170057824 */ /* 0x040fe400008e0603 */
[----:B------:R-:W-:Y:S08]  /*1370*/  HMMA.16816.F32.BF16 R48, R92, R10, R48 ;  /* 0x0000000a5c30723c */ /* 0x000ff00000041830 */
[C---:B-1----:R-:W-:Y:S08]  /*1380*/  HMMA.16816.F32.BF16 R68, R88.reuse, R6, R68 ;  /* 0x000000065844723c */ /* 0x042ff00000041844 */
[----:B------:R-:W-:Y:S08]  /*1390*/  HMMA.16816.F32.BF16 R64, R88, R10, R64 ;  /* 0x0000000a5840723c */ /* 0x000ff00000041840 */
[----:B------:R-:W-:Y:S08]  /*13a0*/  HMMA.16816.F32.BF16 R24, R96, R38, R24 ;  /* 0x000000266018723c */ /* 0x000ff00000041818 */
[C---:B---3--:R-:W-:Y:S07]  /*13b0*/  HMMA.16816.F32.BF16 R84, R44.reuse, R6, R84 ;  /* 0x000000062c54723c */ /* 0x048fee0000041854 */
[C---:B------:R-:W-:Y:S01]  /*13c0*/  IADD3 R6, P2, R111.reuse, R2, RZ ;  /* 0x000000026f067210 */ /* 0x040fe20007f5e0ff */
[----:B------:R-:W-:Y:S04]  /*13d0*/  HMMA.16816.F32.BF16 R80, R44, R10, R80 ;  /* 0x0000000a2c50723c */ /* 0x000fe80000041850 */
[----:B------:R-:W-:Y:S01]  /*13e0*/  IMAD.X R7, R112, 0x1, R0, P2 ;  /* 0x0000000170077824 */ /* 0x000fe200010e0600 */
[----:B------:R-:W-:Y:S01]  /*13f0*/  BAR.SYNC.DEFER_BLOCKING 0x0 ;  /* 0x0000000000007b1d */ /* 0x000fe20000010000 */
[----:B------:R-:W-:-:S02]  /*1400*/  IADD3 R8, P2, R111, R102, RZ ;  /* 0x000000666f087210 */ /* 0x000fc40007f5e0ff */
[----:B------:R-:W-:Y:S01]  /*1410*/  IADD3 R10, P1, R111, R104, RZ ;  /* 0x000000686f0a7210 */ /* 0x000fe20007f3e0ff */
[----:B------:R-:W-:Y:S02]  /*1420*/  HMMA.16816.F32.BF16 R28, R92, R14, R28 ;  /* 0x0000000e5c1c723c */ /* 0x000fe4000004181c */
[C---:B------:R-:W-:Y:S02]  /*1430*/  IMAD.X R9, R112.reuse, 0x1, R101, P2 ;  /* 0x0000000170097824 */ /* 0x040fe400010e0665 */
[----:B------:R-:W-:Y:S01]  /*1440*/  IMAD.X R11, R112, 0x1, R103, P1 ;  /* 0x00000001700b7824 */ /* 0x000fe200008e0667 */
[----:B------:R-:W-:-:S03]  /*1450*/  IADD3 R114, P1, R114, 0x1, RZ ;  /* 0x0000000172727810 */ /* 0x000fc60007f3e0ff */
[----:B------:R-:W-:Y:S02]  /*1460*/  HMMA.16816.F32.BF16 R56, R92, R38, R56 ;  /* 0x000000265c38723c */ /* 0x000fe40000041838 */
[----:B------:R-:W-:-:S06]  /*1470*/  IMAD.X R113, RZ, RZ, R113, P1 ;  /* 0x000000ffff717224 */ /* 0x000fcc00008e0671 */
[C---:B------:R-:W-:Y:S01]  /*1480*/  HMMA.16816.F32.BF16 R60, R88.reuse, R14, R60 ;  /* 0x0000000e583c723c */ /* 0x040fe2000004183c */
[----:B------:R-:W-:Y:S01]  /*1490*/  @!PT LDS RZ, [RZ] ;  /* 0x00000000fffff984 */ /* 0x000fe20000000800 */
[----:B------:R-:W-:Y:S01]  /*14a0*/  @!PT LDS RZ, [RZ] ;  /* 0x00000000fffff984 */ /* 0x000fe20000000800 */
[----:B------:R-:W-:Y:S01]  /*14b0*/  @!PT LDS RZ, [RZ] ;  /* 0x00000000fffff984 */ /* 0x000fe20000000800 */
[----:B------:R1:W-:Y:S07]  /*14c0*/  LDGSTS.E.BYPASS.128 [R37], [R6.64], !P0 ;  /* 0x0000000006257fae */ /* 0x0003ee000c101c48 */
[----:B------:R-:W-:Y:S01]  /*14d0*/  HMMA.16816.F32.BF16 R72, R88, R38, R72 ;  /* 0x000000265848723c */ /* 0x000fe20000041848 */
[----:B------:R1:W-:Y:S04]  /*14e0*/  LDGSTS.E.BYPASS.128 [R37+0x800], [R4.64], !P0 ;  /* 0x0080000004257fae */ /* 0x0003e8000c101c48 */
[----:B------:R1:W-:Y:S03]  /*14f0*/  LDGSTS.E.BYPASS.128 [R37+0x1000], [R8.64], !P0 ;  /* 0x0100000008257fae */ /* 0x0003e6000c101c48 */
[C---:B------:R-:W-:Y:S01]  /*1500*/  HMMA.16816.F32.BF16 R76, R44.reuse, R14, R76 ;  /* 0x0000000e2c4c723c */ /* 0x040fe2000004184c */
[----:B------:R1:W-:Y:S04]  /*1510*/  LDGSTS.E.BYPASS.128 [R37+0x1800], [R10.64], !P0 ;  /* 0x018000000a257fae */ /* 0x0003e8000c101c48 */
[----:B------:R-:W0:Y:S02]  /*1520*/  LDGDEPBAR ;  /* 0x00000000000079af */ /* 0x000e240000000000 */
[----:B------:R-:W-:Y:S01]  /*1530*/  IADD3 R14, P2, R111, R106, RZ ;  /* 0x0000006a6f0e7210 */ /* 0x000fe20007f5e0ff */
[----:B------:R-:W-:Y:S04]  /*1540*/  HMMA.16816.F32.BF16 R40, R44, R38, R40 ;  /* 0x000000262c28723c */ /* 0x000fe80000041828 */
[----:B------:R-:W-:-:S03]  /*1550*/  IMAD.X R15, R112, 0x1, R105, P2 ;  /* 0x00000001700f7824 */ /* 0x000fc600010e0669 */
[----:B------:R-:W-:-:S05]  /*1560*/  LEA R39, R115, 0x4000, 0xc ;  /* 0x0000400073277811 */ /* 0x000fca00078e60ff */
[----:B------:R-:W-:-:S05]  /*1570*/  IMAD.IADD R39, R126, 0x1, R39 ;  /* 0x000000017e277824 */ /* 0x000fca00078e0227 */
[----:B------:R1:W-:Y:S04]  /*1580*/  LDGSTS.E.BYPASS.128 [R39], [R14.64], !P0 ;  /* 0x000000000e277fae */ /* 0x0003e8000c101c48 */
[----:B------:R1:W-:Y:S01]  /*1590*/  LDGSTS.E.BYPASS.128 [R39+0x800], [R12.64], !P0 ;  /* 0x008000000c277fae */ /* 0x0003e2000c101c48 */
[----:B------:R-:W-:-:S03]  /*15a0*/  IADD3 R111, P0, R111, 0x40, RZ ;  /* 0x000000406f6f7810 */ /* 0x000fc60007f1e0ff */
[----:B------:R-:W0:Y:S02]  /*15b0*/  LDGDEPBAR ;  /* 0x00000000000079af */ /* 0x000e240000000000 */
[----:B------:R-:W-:Y:S01]  /*15c0*/  IMAD.X R112, RZ, RZ, R112, P0 ;  /* 0x000000ffff707224 */ /* 0x000fe200000e0670 */
[----:B------:R-:W-:-:S04]  /*15d0*/  ISETP.NE.U32.AND P0, PT, R111, 0x1800, PT ;  /* 0x000018006f00780c */ /* 0x000fc80003f05070 */
[----:B------:R-:W-:-:S13]  /*15e0*/  ISETP.NE.AND.EX P0, PT, R112, RZ, PT, P0 ;  /* 0x000000ff7000720c */ /* 0x000fda0003f05300 */
[----:B-1----:R-:W-:Y:S05]  /*15f0*/  @P0 BRA `(.L_x_0) ;  /* 0xfffff9b000000947 */ /* 0x002fea000383ffff */
[----:B------:R-:W1:Y:S01]  /*1600*/  S2R R0, SR_TID.X ;  /* 0x0000000000007919 */ /* 0x000e620000002100 */
[----:B------:R-:W-:-:S04]  /*1610*/  DEPBAR.LE SB0, 0x0 ;  /* 0x000080000000791a */ /* 0x000fc80000000000 */
[----:B------:R-:W-:Y:S01]  /*1620*/  F2FP.BF16.PACK_AB R9, R33, R32 ;  /* 0x000000202109723e */ /* 0x000fe200000010ff */
[----:B------:R-:W-:Y:S01]  /*1630*/  IMAD.MOV.U32 R45, RZ, RZ, 0x2 ;  /* 0x00000002ff2d7424 */ /* 0x000fe200078e00ff */
[----:B------:R-:W-:Y:S02]  /*1640*/  F2FP.BF16.PACK_AB R34, R35, R34 ;  /* 0x000000222322723e */ /* 0x000fe400000010ff */
[----:B------:R-:W-:Y:S02]  /*1650*/  F2FP.BF16.PACK_AB R17, R17, R16 ;  /* 0x000000101111723e */ /* 0x000fe400000010ff */
[----:B------:R-:W-:Y:S02]  /*1660*/  F2FP.BF16.PACK_AB R18, R19, R18 ;  /* 0x000000121312723e */ /* 0x000fe400000010ff */
[----:B------:R-:W-:Y:S02]  /*1670*/  F2FP.BF16.PACK_AB R11, R21, R20 ;  /* 0x00000014150b723e */ /* 0x000fe400000010ff */
[----:B------:R-:W-:-:S02]  /*1680*/  F2FP.BF16.PACK_AB R10, R23, R22 ;  /* 0x00000016170a723e */ /* 0x000fc400000010ff */
[----:B------:R-:W-:Y:S02]  /*1690*/  F2FP.BF16.PACK_AB R13, R25, R24 ;  /* 0x00000018190d723e */ /* 0x000fe400000010ff */
[----:B------:R-:W-:Y:S02]  /*16a0*/  F2FP.BF16.PACK_AB R12, R27, R26 ;  /* 0x0000001a1b0c723e */ /* 0x000fe400000010ff */
[----:B------:R-:W-:Y:S02]  /*16b0*/  F2FP.BF16.PACK_AB R29, R29, R28 ;  /* 0x0000001c1d1d723e */ /* 0x000fe400000010ff */
[----:B------:R-:W-:Y:S01]  /*16c0*/  F2FP.BF16.PACK_AB R36, R43, R42 ;  /* 0x0000002a2b24723e */ /* 0x000fe200000010ff */
[C---:B-1----:R-:W-:Y:S01]  /*16d0*/  IMAD.SHL.U32 R3, R0.reuse, 0x10, RZ ;  /* 0x0000001000037824 */ /* 0x042fe200078e00ff */
[----:B------:R-:W-:Y:S01]  /*16e0*/  SHF.R.U32.HI R7, RZ, 0x2, R0 ;  /* 0x00000002ff077819 */ /* 0x000fe20000011600 */
[C---:B------:R-:W-:Y:S01]  /*16f0*/  IMAD.SHL.U32 R2, R0.reuse, 0x2, RZ ;  /* 0x0000000200027824 */ /* 0x040fe200078e00ff */
[C---:B------:R-:W-:Y:S01]  /*1700*/  LOP3.LUT R6, R0.reuse, 0x78, RZ, 0xc0, !PT ;  /* 0x0000007800067812 */ /* 0x040fe200078ec0ff */
[----:B------:R-:W-:Y:S01]  /*1710*/  IMAD.SHL.U32 R38, R0, 0x8, RZ ;  /* 0x0000000800267824 */ /* 0x000fe200078e00ff */
[----:B------:R-:W-:-:S02]  /*1720*/  LOP3.LUT R3, R3, 0x5c0, RZ, 0xc0, !PT ;  /* 0x000005c003037812 */ /* 0x000fc400078ec0ff */
[----:B------:R-:W-:Y:S02]  /*1730*/  F2FP.BF16.PACK_AB R30, R31, R30 ;  /* 0x0000001e1f1e723e */ /* 0x000fe400000010ff */
[----:B------:R-:W-:Y:S02]  /*1740*/  LOP3.LUT R2, R3, 0x6, R2, 0xf8, !PT ;  /* 0x0000000603027812 */ /* 0x000fe400078ef802 */
[----:B------:R-:W-:Y:S02]  /*1750*/  LOP3.LUT R4, R38, 0x3f8, RZ, 0xc0, !PT ;  /* 0x000003f826047812 */ /* 0x000fe400078ec0ff */
[----:B------:R-:W-:Y:S02]  /*1760*/  LOP3.LUT R2, R2, 0x8, R7, 0xf8, !PT ;  /* 0x0000000802027812 */ /* 0x000fe400078ef807 */
[C---:B------:R-:W-:Y:S01]  /*1770*/  LOP3.LUT R5, R4.reuse, 0x400, RZ, 0xfc, !PT ;  /* 0x0000040004057812 */ /* 0x040fe200078efcff */
[----:B------:R-:W-:Y:S01]  /*1780*/  IMAD.SHL.U32 R7, R4, 0x2, RZ ;  /* 0x0000000204077824 */ /* 0x000fe200078e00ff */
[----:B------:R-:W-:Y:S01]  /*1790*/  F2FP.BF16.PACK_AB R49, R49, R48 ;  /* 0x000000303131723e */ /* 0x000fe200000010ff */
[----:B------:R-:W-:Y:S01]  /*17a0*/  IMAD.SHL.U32 R2, R2, 0x2, RZ ;  /* 0x0000000202027824 */ /* 0x000fe200078e00ff */
[----:B------:R-:W-:Y:S01]  /*17b0*/  SHF.R.U32.HI R8, RZ, 0x2, R5 ;  /* 0x00000002ff087819 */ /* 0x000fe20000011605 */
[----:B------:R-:W-:Y:S01]  /*17c0*/  IMAD R28, R6, 0x2, R7 ;  /* 0x00000002061c7824 */ /* 0x000fe200078e0207 */
[----:B------:R-:W-:Y:S01]  /*17d0*/  BAR.SYNC.DEFER_BLOCKING 0x0 ;  /* 0x0000000000007b1d */ /* 0x000fe20000010000 */
[----:B------:R-:W-:-:S02]  /*17e0*/  LOP3.LUT R5, R3, 0x200, RZ, 0xfc, !PT ;  /* 0x0000020003057812 */ /* 0x000fc400078efcff */
[-C--:B------:R-:W-:Y:S02]  /*17f0*/  LEA.HI R32, R3, R2.reuse, RZ, 0x1e ;  /* 0x0000000203207211 */ /* 0x080fe400078ff0ff */
[----:B------:R-:W-:Y:S02]  /*1800*/  LEA.HI R33, R5, R2, RZ, 0x1e ;  /* 0x0000000205217211 */ /* 0x000fe400078ff0ff */
[----:B------:R-:W-:Y:S02]  /*1810*/  LOP3.LUT R8, R8, 0x1f0, RZ, 0xc0, !PT ;  /* 0x000001f008087812 */ /* 0x000fe400078ec0ff */
[----:B------:R-:W-:Y:S02]  /*1820*/  F2FP.BF16.PACK_AB R50, R51, R50 ;  /* 0x000000323332723e */ /* 0x000fe400000010ff */
[----:B------:R-:W-:Y:S01]  /*1830*/  F2FP.BF16.PACK_AB R53, R53, R52 ;  /* 0x000000343535723e */ /* 0x000fe200000010ff */
[----:B------:R-:W-:Y:S01]  /*1840*/  IMAD.IADD R42, R7, 0x1, R8 ;  /* 0x00000001072a7824 */ /* 0x000fe200078e0208 */
[----:B------:R-:W-:-:S02]  /*1850*/  F2FP.BF16.PACK_AB R54, R55, R54 ;  /* 0x000000363736723e */ /* 0x000fc400000010ff */
[----:B------:R-:W-:Y:S02]  /*1860*/  F2FP.BF16.PACK_AB R57, R57, R56 ;  /* 0x000000383939723e */ /* 0x000fe400000010ff */
[----:B------:R-:W-:Y:S02]  /*1870*/  F2FP.BF16.PACK_AB R58, R59, R58 ;  /* 0x0000003a3b3a723e */ /* 0x000fe400000010ff */
[----:B------:R-:W-:Y:S02]  /*1880*/  F2FP.BF16.PACK_AB R61, R61, R60 ;  /* 0x0000003c3d3d723e */ /* 0x000fe400000010ff */
[----:B------:R-:W-:Y:S02]  /*1890*/  F2FP.BF16.PACK_AB R62, R63, R62 ;  /* 0x0000003e3f3e723e */ /* 0x000fe400000010ff */
[----:B------:R-:W-:Y:S01]  /*18a0*/  F2FP.BF16.PACK_AB R65, R65, R64 ;  /* 0x000000404141723e */ /* 0x000fe200000010ff */
[----:B------:R-:W-:Y:S01]  /*18b0*/  STS [R32], R9 ;  /* 0x0000000920007388 */ /* 0x000fe20000000800 */
[----:B------:R-:W-:-:S02]  /*18c0*/  F2FP.BF16.PACK_AB R66, R67, R66 ;  /* 0x000000424342723e */ /* 0x000fc400000010ff */
[----:B------:R-:W-:Y:S01]  /*18d0*/  F2FP.BF16.PACK_AB R69, R69, R68 ;  /* 0x000000444545723e */ /* 0x000fe200000010ff */
[----:B------:R1:W-:Y:S01]  /*18e0*/  STS [R33+0x400], R34 ;  /* 0x0004002221007388 */ /* 0x0003e20000000800 */
[----:B------:R-:W-:Y:S02]  /*18f0*/  F2FP.BF16.PACK_AB R70, R71, R70 ;  /* 0x000000464746723e */ /* 0x000fe400000010ff */
[----:B------:R-:W-:Y:S01]  /*1900*/  F2FP.BF16.PACK_AB R73, R73, R72 ;  /* 0x000000484949723e */ /* 0x000fe200000010ff */
[----:B------:R-:W-:Y:S01]  /*1910*/  STS [R32+0x20], R17 ;  /* 0x0000201120007388 */ /* 0x000fe20000000800 */
[----:B------:R-:W-:Y:S02]  /*1920*/  F2FP.BF16.PACK_AB R74, R75, R74 ;  /* 0x0000004a4b4a723e */ /* 0x000fe400000010ff */
[----:B------:R-:W-:Y:S01]  /*1930*/  F2FP.BF16.PACK_AB R77, R77, R76 ;  /* 0x0000004c4d4d723e */ /* 0x000fe200000010ff */
[----:B------:R-:W-:Y:S01]  /*1940*/  STS [R33+0x420], R18 ;  /* 0x0004201221007388 */ /* 0x000fe20000000800 */
[----:B------:R-:W-:-:S02]  /*1950*/  F2FP.BF16.PACK_AB R78, R79, R78 ;  /* 0x0000004e4f4e723e */ /* 0x000fc400000010ff */
[----:B------:R-:W-:Y:S01]  /*1960*/  F2FP.BF16.PACK_AB R81, R81, R80 ;  /* 0x000000505151723e */ /* 0x000fe200000010ff */
[----:B------:R-:W-:Y:S01]  /*1970*/  STS [R32+0x40], R11 ;  /* 0x0000400b20007388 */ /* 0x000fe20000000800 */
[----:B------:R-:W-:Y:S02]  /*1980*/  F2FP.BF16.PACK_AB R82, R83, R82 ;  /* 0x000000525352723e */ /* 0x000fe400000010ff */
[----:B------:R-:W-:Y:S01]  /*1990*/  F2FP.BF16.PACK_AB R85, R85, R84 ;  /* 0x000000545555723e */ /* 0x000fe200000010ff */
[----:B------:R-:W-:Y:S01]  /*19a0*/  STS [R33+0x440], R10 ;  /* 0x0004400a21007388 */ /* 0x000fe20000000800 */
[----:B------:R-:W-:Y:S02]  /*19b0*/  F2FP.BF16.PACK_AB R86, R87, R86 ;  /* 0x000000565756723e */ /* 0x000fe400000010ff */
[----:B------:R-:W-:Y:S01]  /*19c0*/  F2FP.BF16.PACK_AB R41, R41, R40 ;  /* 0x000000282929723e */ /* 0x000fe200000010ff */
[----:B------:R-:W-:Y:S01]  /*19d0*/  STS [R32+0x60], R13 ;  /* 0x0000600d20007388 */ /* 0x000fe20000000800 */
[----:B------:R-:W-:-:S02]  /*19e0*/  SHF.R.U32.HI R3, RZ, 0x3, R0 ;  /* 0x00000003ff037819 */ /* 0x000fc40000011600 */
[----:B------:R-:W-:Y:S01]  /*19f0*/  LOP3.LUT R109, R109, 0x38, R38, 0xf8, !PT ;  /* 0x000000386d6d7812 */ /* 0x000fe200078ef826 */
[----:B------:R-:W-:Y:S01]  /*1a00*/  STS [R33+0x460], R12 ;  /* 0x0004600c21007388 */ /* 0x000fe20000000800 */
[----:B------:R-:W-:-:S03]  /*1a10*/  SGXT.U32 R3, R3, 0x4 ;  /* 0x000000040303781a */ /* 0x000fc60000000000 */
[----:B------:R-:W-:Y:S01]  /*1a20*/  BAR.SYNC.DEFER_BLOCKING 0x0 ;  /* 0x0000000000007b1d */ /* 0x000fe20000010000 */
[----:B------:R-:W-:Y:S02]  /*1a30*/  LOP3.LUT R0, R3, R110, RZ, 0xfc, !PT ;  /* 0x0000006e03007212 */ /* 0x000fe400078efcff */
[----:B------:R-:W-:Y:S02]  /*1a40*/  ISETP.GE.AND P0, PT, R109, 0x300, PT ;  /* 0x000003006d00780c */ /* 0x000fe40003f06270 */
[C---:B------:R-:W-:Y:S01]  /*1a50*/  LOP3.LUT R2, R0.reuse, 0x10, RZ, 0xfc, !PT ;  /* 0x0000001000027812 */ /* 0x040fe200078efcff */
[C---:B------:R-:W-:Y:S01]  /*1a60*/  IMAD R109, R0.reuse, 0x300, R109 ;  /* 0x00000300006d7824 */ /* 0x040fe200078e026d */
[C---:B------:R-:W-:Y:S02]  /*1a70*/  ISETP.LT.AND P1, PT, R0.reuse, 0x4d, !P0 ;  /* 0x0000004d0000780c */ /* 0x040fe40004721270 */
[C---:B-1----:R-:W-:Y:S02]  /*1a80*/  LOP3.LUT R34, R0.reuse, 0x40, RZ, 0xfc, !PT ;  /* 0x0000004000227812 */ /* 0x042fe400078efcff */
[----:B------:R-:W-:-:S02]  /*1a90*/  LOP3.LUT R35, R0, 0x30, RZ, 0xfc, !PT ;  /* 0x0000003000237812 */ /* 0x000fc400078efcff */
[----:B------:R-:W-:Y:S02]  /*1aa0*/  LOP3.LUT R0, R0, 0x20, RZ, 0xfc, !PT ;  /* 0x0000002000007812 */ /* 0x000fe400078efcff */
[----:B------:R-:W-:Y:S01]  /*1ab0*/  ISETP.LT.AND P2, PT, R2, 0x4d, !P0 ;  /* 0x0000004d0200780c */ /* 0x000fe20004741270 */
[----:B------:R-:W-:Y:S01]  /*1ac0*/  IMAD.WIDE R2, R109, R45, c[0x0][0x170] ;  /* 0x00005c006d027625 */ /* 0x000fe200078e022d */
[----:B------:R-:W-:Y:S02]  /*1ad0*/  ISETP.LT.AND P5, PT, R110, RZ, !P0 ;  /* 0x000000ff6e00720c */ /* 0x000fe400047a1270 */
[----:B------:R-:W-:Y:S02]  /*1ae0*/  ISETP.LT.AND P4, PT, R34, 0x4d, !P0 ;  /* 0x0000004d2200780c */ /* 0x000fe40004781270 */
[----:B------:R-:W-:Y:S02]  /*1af0*/  ISETP.LT.AND P3, PT, R35, 0x4d, !P0 ;  /* 0x0000004d2300780c */ /* 0x000fe40004761270 */
[----:B------:R-:W-:Y:S01]  /*1b00*/  ISETP.LT.AND P0, PT, R0, 0x4d, !P0 ;  /* 0x0000004d0000780c */ /* 0x000fe20004701270 */
[----:B------:R-:W1:Y:S01]  /*1b10*/  LDS.128 R20, [R28] ;  /* 0x000000001c147984 */ /* 0x000e620000000c00 */
[----:B------:R-:W-:-:S02]  /*1b20*/  IADD3 R34, R109, 0x6000, RZ ;  /* 0x000060006d227810 */ /* 0x000fc40007ffe0ff */
[C---:B------:R-:W-:Y:S01]  /*1b30*/  IADD3 R38, R109.reuse, 0xc000, RZ ;  /* 0x0000c0006d267810 */ /* 0x040fe20007ffe0ff */
[----:B------:R-:W2:Y:S01]  /*1b40*/  LDS.128 R24, [R42+0x800] ;  /* 0x000800002a187984 */ /* 0x000ea20000000c00 */
[C---:B------:R-:W-:Y:S01]  /*1b50*/  IADD3 R40, R109.reuse, 0xf000, RZ ;  /* 0x0000f0006d287810 */ /* 0x040fe20007ffe0ff */
[-C--:B------:R-:W-:Y:S01]  /*1b60*/  IMAD.WIDE R34, R34, R45.reuse, c[0x0][0x170] ;  /* 0x00005c0022227625 */ /* 0x080fe200078e022d */
[----:B------:R-:W-:Y:S01]  /*1b70*/  IADD3 R0, R109, 0x12000, RZ ;  /* 0x000120006d007810 */ /* 0x000fe20007ffe0ff */
[----:B------:R-:W-:Y:S02]  /*1b80*/  BAR.SYNC.DEFER_BLOCKING 0x0 ;  /* 0x0000000000007b1d */ /* 0x000fe40000010000 */
[----:B------:R-:W-:-:S04]  /*1b90*/  IMAD.WIDE R38, R38, R45, c[0x0][0x170] ;  /* 0x00005c0026267625 */ /* 0x000fc800078e022d */
[----:B------:R-:W-:Y:S04]  /*1ba0*/  STS [R32], R29 ;  /* 0x0000001d20007388 */ /* 0x000fe80000000800 */
[----:B------:R-:W-:Y:S04]  /*1bb0*/  STS [R33+0x400], R30 ;  /* 0x0004001e21007388 */ /* 0x000fe80000000800 */
[----:B------:R-:W-:Y:S04]  /*1bc0*/  STS [R32+0x20], R49 ;  /* 0x0000203120007388 */ /* 0x000fe80000000800 */
[----:B------:R-:W-:Y:S04]  /*1bd0*/  STS [R33+0x420], R50 ;  /* 0x0004203221007388 */ /* 0x000fe80000000800 */
[----:B------:R-:W-:Y:S04]  /*1be0*/  STS [R32+0x40], R53 ;  /* 0x0000403520007388 */ /* 0x000fe80000000800 */
[----:B------:R-:W-:Y:S04]  /*1bf0*/  STS [R33+0x440], R54 ;  /* 0x0004403621007388 */ /* 0x000fe80000000800 */
[----:B------:R-:W-:Y:S04]  /*1c00*/  STS [R32+0x60], R57 ;  /* 0x0000603920007388 */ /* 0x000fe80000000800 */
[----:B------:R-:W-:Y:S04]  /*1c10*/  STS [R33+0x460], R58 ;  /* 0x0004603a21007388 */ /* 0x000fe80000000800 */
[----:B------:R-:W-:Y:S06]  /*1c20*/  BAR.SYNC.DEFER_BLOCKING 0x0 ;  /* 0x0000000000007b1d */ /* 0x000fec0000010000 */
[----:B------:R-:W3:Y:S04]  /*1c30*/  LDS.128 R4, [R28] ;  /* 0x000000001c047984 */ /* 0x000ee80000000c00 */
[----:B------:R-:W4:Y:S04]  /*1c40*/  LDS.128 R8, [R42+0x800] ;  /* 0x000800002a087984 */ /* 0x000f280000000c00 */
[----:B------:R-:W-:Y:S06]  /*1c50*/  BAR.SYNC.DEFER_BLOCKING 0x0 ;  /* 0x0000000000007b1d */ /* 0x000fec0000010000 */
        /* <DEDUP_REMOVED lines=9> */
[----:B------:R-:W1:Y:S04]  /*1cf0*/  LDS.128 R12, [R28] ;  /* 0x000000001c0c7984 */ /* 0x000e680000000c00 */
[----:B------:R-:W1:Y:S04]  /*1d00*/  LDS.128 R16, [R42+0x800] ;  /* 0x000800002a107984 */ /* 0x000e680000000c00 */
[----:B------:R-:W-:Y:S06]  /*1d10*/  BAR.SYNC.DEFER_BLOCKING 0x0 ;  /* 0x0000000000007b1d */ /* 0x000fec0000010000 */
[----:B------:R-:W-:Y:S04]  /*1d20*/  STS [R32], R77 ;  /* 0x0000004d20007388 */ /* 0x000fe80000000800 */
[----:B------:R-:W-:Y:S04]  /*1d30*/  STS [R33+0x400], R78 ;  /* 0x0004004e21007388 */ /* 0x000fe80000000800 */
[----:B------:R-:W-:Y:S04]  /*1d40*/  STS [R32+0x20], R81 ;  /* 0x0000205120007388 */ /* 0x000fe80000000800 */
[----:B------:R-:W-:Y:S04]  /*1d50*/  STS [R33+0x420], R82 ;  /* 0x0004205221007388 */ /* 0x000fe80000000800 */
[----:B------:R-:W-:Y:S04]  /*1d60*/  STS [R32+0x40], R85 ;  /* 0x0000405520007388 */ /* 0x000fe80000000800 */
[----:B------:R-:W-:Y:S04]  /*1d70*/  STS [R33+0x440], R86 ;  /* 0x0004405621007388 */ /* 0x000fe80000000800 */
[----:B------:R1:W-:Y:S04]  /*1d80*/  STS [R32+0x60], R41 ;  /* 0x0000602920007388 */ /* 0x0003e80000000800 */
[----:B------:R2:W-:Y:S04]  /*1d90*/  STS [R33+0x460], R36 ;  /* 0x0004602421007388 */ /* 0x0005e80000000800 */
[----:B------:R-:W-:Y:S01]  /*1da0*/  BAR.SYNC.DEFER_BLOCKING 0x0 ;  /* 0x0000000000007b1d */ /* 0x000fe20000010000 */
[C---:B-1----:R-:W-:Y:S01]  /*1db0*/  IADD3 R32, R109.reuse, 0x3000, RZ ;  /* 0x000030006d207810 */ /* 0x042fe20007ffe0ff */
[----:B------:R-:W-:Y:S01]  /*1dc0*/  IMAD.WIDE R40, R40, R45, c[0x0][0x170] ;  /* 0x00005c0028287625 */ /* 0x000fe200078e022d */
[----:B--2---:R-:W-:-:S03]  /*1dd0*/  IADD3 R36, R109, 0x9000, RZ ;  /* 0x000090006d247810 */ /* 0x004fc60007ffe0ff */
[----:B------:R-:W-:-:S04]  /*1de0*/  IMAD.WIDE R32, R32, R45, c[0x0][0x170] ;  /* 0x00005c0020207625 */ /* 0x000fc800078e022d */
[-C--:B------:R-:W-:Y:S01]  /*1df0*/  IMAD.WIDE R36, R36, R45.reuse, c[0x0][0x170] ;  /* 0x00005c0024247625 */ /* 0x080fe200078e022d */
[----:B------:R-:W1:Y:S04]  /*1e00*/  LDS.128 R28, [R28] ;  /* 0x000000001c1c7984 */ /* 0x000e680000000c00 */
[----:B------:R2:W-:Y:S04]  /*1e10*/  @P1 STG.E.128 [R2.64], R20 ;  /* 0x0000001402001986 */ /* 0x0005e8000c101d08 */
[----:B------:R1:W-:Y:S04]  /*1e20*/  @P2 STG.E.128 [R32.64], R24 ;  /* 0x0000001820002986 */ /* 0x0003e8000c101d08 */
[----:B---3--:R3:W-:Y:S04]  /*1e30*/  @P0 STG.E.128 [R34.64], R4 ;  /* 0x0000000422000986 */ /* 0x0087e8000c101d08 */
[----:B----4-:R3:W-:Y:S04]  /*1e40*/  @P3 STG.E.128 [R36.64], R8 ;  /* 0x0000000824003986 */ /* 0x0107e8000c101d08 */
[----:B------:R3:W-:Y:S01]  /*1e50*/  @P4 STG.E.128 [R38.64], R12 ;  /* 0x0000000c26004986 */ /* 0x0007e2000c101d08 */
[----:B--2---:R-:W-:-:S03]  /*1e60*/  IMAD.WIDE R2, R0, R45, c[0x0][0x170] ;  /* 0x00005c0000027625 */ /* 0x004fc600078e022d */
[----:B------:R3:W-:Y:S04]  /*1e70*/  @P5 STG.E.128 [R40.64], R16 ;  /* 0x0000001028005986 */ /* 0x0007e8000c101d08 */
[----:B-1----:R3:W-:Y:S01]  /*1e80*/  @P5 STG.E.128 [R2.64], R28 ;  /* 0x0000001c02005986 */ /* 0x0027e2000c101d08 */
[----:B------:R-:W-:Y:S05]  /*1e90*/  @!P5 EXIT ;  /* 0x000000000000d94d */ /* 0x000fea0003800000 */
[----:B---3--:R-:W1:Y:S01]  /*1ea0*/  LDS.128 R40, [R42+0x800] ;  /* 0x000800002a287984 */ /* 0x008e620000000c00 */
[----:B------:R-:W-:-:S05]  /*1eb0*/  IADD3 R2, R109, 0x15000, RZ ;  /* 0x000150006d027810 */ /* 0x000fca0007ffe0ff */
[----:B------:R-:W-:-:S05]  /*1ec0*/  IMAD.WIDE R2, R2, R45, c[0x0][0x170] ;  /* 0x00005c0002027625 */ /* 0x000fca00078e022d */
[----:B-1----:R-:W-:Y:S01]  /*1ed0*/  STG.E.128 [R2.64], R40 ;  /* 0x0000002802007986 */ /* 0x002fe2000c101d08 */
[----:B------:R-:W-:Y:S05]  /*1ee0*/  EXIT ;  /* 0x000000000000794d */ /* 0x000fea0003800000 */
.L_x_1:
[----:B------:R-:W-:-:S00]  /*1ef0*/  BRA `(.L_x_1) ;  /* 0xfffffff000007947 */ /* 0x000fc0000383ffff */
[----:B------:R-:W-:-:S00]  /*1f00*/  NOP ;  /* 0x0000000000007918 */ /* 0x000fc00000000000 */
[----:B------:R-:W-:-:S00]  /*1f10*/  NOP ;  /* 0x0000000000007918 */ /* 0x000fc00000000000 */
[----:B------:R-:W-:-:S00]  /*1f20*/  NOP ;  /* 0x0000000000007918 */ /* 0x000fc00000000000 */
[----:B------:R-:W-:-:S00]  /*1f30*/  NOP ;  /* 0x0000000000007918 */ /* 0x000fc00000000000 */
[----:B------:R-:W-:-:S00]  /*1f40*/  NOP ;  /* 0x0000000000007918 */ /* 0x000fc00000000000 */
[----:B------:R-:W-:-:S00]  /*1f50*/  NOP ;  /* 0x0000000000007918 */ /* 0x000fc00000000000 */
[----:B------:R-:W-:-:S00]  /*1f60*/  NOP ;  /* 0x0000000000007918 */ /* 0x000fc00000000000 */
[----:B------:R-:W-:-:S00]  /*1f70*/  NOP ;  /* 0x0000000000007918 */ /* 0x000fc00000000000 */
.L_x_2:


//--------------------- .nv.shared.triton_mm      --------------------------
	.section	.nv.shared.triton_mm,"aw",@nobits
	.sectionflags	@""
	.align	16
